	.headerflags	@"EF_CUDA_TEXMODE_UNIFIED EF_CUDA_64BIT_ADDRESS EF_CUDA_SM86 EF_CUDA_VIRTUAL_SM(EF_CUDA_SM86)"
	.elftype	@"ET_EXEC"


//--------------------- .nv.info                  --------------------------
	.section	.nv.info,"",@"SHT_CUDA_INFO"
	.align	4


	//----- nvinfo : EIATTR_REGCOUNT
	.align		4
        /*0000*/ 	.byte	0x04, 0x2f
        /*0002*/ 	.short	(.L_1 - .L_0)
	.align		4
.L_0:
        /*0004*/ 	.word	index@(triton_mm)
        /*0008*/ 	.word	0x00000080


	//----- nvinfo : EIATTR_MIN_STACK_SIZE
	.align		4
.L_1:
        /*000c*/ 	.byte	0x04, 0x12
        /*000e*/ 	.short	(.L_3 - .L_2)
	.align		4
.L_2:
        /*0010*/ 	.word	index@(triton_mm)
        /*0014*/ 	.word	0x00000000


	//----- nvinfo : EIATTR_FRAME_SIZE
	.align		4
.L_3:
        /*0018*/ 	.byte	0x04, 0x11
        /*001a*/ 	.short	(.L_5 - .L_4)
	.align		4
.L_4:
        /*001c*/ 	.word	index@(triton_mm)
        /*0020*/ 	.word	0x00000000


	//----- nvinfo : EIATTR_MIN_STACK_SIZE
	.align		4
.L_5:
        /*0024*/ 	.byte	0x04, 0x12
        /*0026*/ 	.short	(.L_7 - .L_6)
	.align		4
.L_6:
        /*0028*/ 	.word	index@(triton_mm)
        /*002c*/ 	.word	0x00000000
.L_7:


//--------------------- .nv.info.triton_mm        --------------------------
	.section	.nv.info.triton_mm,"",@"SHT_CUDA_INFO"
	.sectionflags	@""
	.align	4


	//----- nvinfo : EIATTR_CUDA_API_VERSION
	.align		4
        /*0000*/ 	.byte	0x04, 0x37
        /*0002*/ 	.short	(.L_9 - .L_8)
.L_8:
        /*0004*/ 	.word	0x0000007c


	//----- nvinfo : EIATTR_SW2861232_WAR
	.align		4
.L_9:
        /*0008*/ 	.byte	0x01, 0x35
	.zero		2


	//----- nvinfo : EIATTR_PARAM_CBANK
	.align		4
        /*000c*/ 	.byte	0x04, 0x0a
        /*000e*/ 	.short	(.L_11 - .L_10)
	.align		4
.L_10:
        /*0010*/ 	.word	index@(.nv.constant0.triton_mm)
        /*0014*/ 	.short	0x0160
        /*0016*/ 	.short	0x0020


	//----- nvinfo : EIATTR_CBANK_PARAM_SIZE
	.align		4
.L_11:
        /*0018*/ 	.byte	0x03, 0x19
        /*001a*/ 	.short	0x0020


	//----- nvinfo : EIATTR_KPARAM_INFO
	.align		4
        /*001c*/ 	.byte	0x04, 0x17
        /*001e*/ 	.short	(.L_13 - .L_12)
.L_12:
        /*0020*/ 	.word	0x00000000
        /*0024*/ 	.short	0x0003
        /*0026*/ 	.short	0x0018
        /*0028*/ 	.byte	0x00, 0xf4, 0x21, 0x00


	//----- nvinfo : EIATTR_KPARAM_INFO
	.align		4
.L_13:
        /*002c*/ 	.byte	0x04, 0x17
        /*002e*/ 	.short	(.L_15 - .L_14)
.L_14:
        /*0030*/ 	.word	0x00000000
        /*0034*/ 	.short	0x0002
        /*0036*/ 	.short	0x0010
        /*0038*/ 	.byte	0x00, 0xf4, 0x21, 0x00


	//----- nvinfo : EIATTR_KPARAM_INFO
	.align		4
.L_15:
        /*003c*/ 	.byte	0x04, 0x17
        /*003e*/ 	.short	(.L_17 - .L_16)
.L_16:
        /*0040*/ 	.word	0x00000000
        /*0044*/ 	.short	0x0001
        /*0046*/ 	.short	0x0008
        /*0048*/ 	.byte	0x00, 0xf4, 0x21, 0x00


	//----- nvinfo : EIATTR_KPARAM_INFO
	.align		4
.L_17:
        /*004c*/ 	.byte	0x04, 0x17
        /*004e*/ 	.short	(.L_19 - .L_18)
.L_18:
        /*0050*/ 	.word	0x00000000
        /*0054*/ 	.short	0x0000
        /*0056*/ 	.short	0x0000
        /*0058*/ 	.byte	0x00, 0xf4, 0x21, 0x00


	//----- nvinfo : EIATTR_MAXREG_COUNT
	.align		4
.L_19:
        /*005c*/ 	.byte	0x03, 0x1b
        /*005e*/ 	.short	0x00ff


	//----- nvinfo : EIATTR_EXIT_INSTR_OFFSETS
	.align		4
        /*0060*/ 	.byte	0x04, 0x1c
        /*0062*/ 	.short	(.L_21 - .L_20)


	//   ....[0]....
.L_20:
        /*0064*/ 	.word	0x000069a0


	//   ....[1]....
        /*0068*/ 	.word	0x000069f0


	//----- nvinfo : EIATTR_REQNTID
	.align		4
.L_21:
        /*006c*/ 	.byte	0x04, 0x10
        /*006e*/ 	.short	(.L_23 - .L_22)
.L_22:
        /*0070*/ 	.word	0x00000100
        /*0074*/ 	.word	0x00000001
        /*0078*/ 	.word	0x00000001
.L_23:


//--------------------- .nv.callgraph             --------------------------
	.section	.nv.callgraph,"",@"SHT_CUDA_CALLGRAPH"
	.align	4
	.sectionentsize	8
	.align		4
        /*0000*/ 	.word	0x00000000
	.align		4
        /*0004*/ 	.word	0xffffffff
	.align		4
        /*0008*/ 	.word	0x00000000
	.align		4
        /*000c*/ 	.word	0xfffffffe
	.align		4
        /*0010*/ 	.word	0x00000000
	.align		4
        /*0014*/ 	.word	0xfffffffd
	.align		4
        /*0018*/ 	.word	0x00000000
	.align		4
        /*001c*/ 	.word	0xfffffffc


//--------------------- .nv.rel.action            --------------------------
	.section	.nv.rel.action,"",@"SHT_CUDA_RELOCINFO"
	.align	8
	.sectionentsize	8
        /*0000*/ 	.byte	0x73, 0x00, 0x00, 0x00, 0x00, 0x00, 0x00, 0x00, 0x00, 0x00, 0x00, 0x11, 0x25, 0x00, 0x05, 0x36


//--------------------- .nv.constant0.triton_mm   --------------------------
	.section	.nv.constant0.triton_mm,"a",@progbits
	.sectionflags	@""
	.align	4
.nv.constant0.triton_mm:
	.zero		384


//--------------------- .text.triton_mm           --------------------------
	.section	.text.triton_mm,"ax",@progbits
	.sectionflags	@"SHF_BARRIERS=1"
	.sectioninfo	@"SHI_REGISTERS=128"
	.align	128
        .global         triton_mm
        .type           triton_mm,@function
        .size           triton_mm,(.L_x_1 - triton_mm)
        .other          triton_mm,@"STO_CUDA_ENTRY STV_DEFAULT"
triton_mm:
.text.triton_mm:
[----:B------:R-:W-:Y:S02]  /*0000*/  IMAD.MOV.U32 R1, RZ, RZ, c[0x0][0x28] ;  /* 0x00000a00ff017624 */ /* 0x000fe400078e00ff */
[----:B------:R-:W1:Y:S01]  /*0010*/  S2R R9, SR_CTAID.X ;  /* 0x0000000000097919 */ /* 0x000e620000002500 */
[----:B------:R-:W-:Y:S01]  /*0020*/  IMAD.MOV.U32 R5, RZ, RZ, -0x8 ;  /* 0xfffffff8ff057424 */ /* 0x000fe200078e00ff */
[----:B------:R-:W-:Y:S01]  /*0030*/  ULDC.64 UR4, c[0x0][0x118] ;  /* 0x0000460000047ab9 */ /* 0x000fe20000000a00 */
[----:B------:R-:W-:Y:S02]  /*0040*/  IMAD.MOV.U32 R15, RZ, RZ, 0x2 ;  /* 0x00000002ff0f7424 */ /* 0x000fe400078e00ff */
[----:B-1----:R-:W-:-:S05]  /*0050*/  IMAD.HI R0, R9, 0x2aaaaaab, RZ ;  /* 0x2aaaaaab09007827 */ /* 0x002fca00078e02ff */
[----:B------:R-:W-:-:S04]  /*0060*/  SHF.R.U32.HI R3, RZ, 0x1f, R0 ;  /* 0x0000001fff037819 */ /* 0x000fc80000011600 */
[----:B------:R-:W-:-:S05]  /*0070*/  LEA.HI.SX32 R0, R0, R3, 0x1d ;  /* 0x0000000300007211 */ /* 0x000fca00078feaff */
[C---:B------:R-:W-:Y:S02]  /*0080*/  IMAD R2, R0.reuse, R5, 0x1 ;  /* 0x0000000100027424 */ /* 0x040fe400078e0205 */
[----:B------:R-:W-:-:S03]  /*0090*/  IMAD R7, R0, -0x30, R9 ;  /* 0xffffffd000077824 */ /* 0x000fc600078e0209 */
[----:B------:R-:W-:Y:S02]  /*00a0*/  IMNMX R4, R2, 0x8, PT ;  /* 0x0000000802047817 */ /* 0x000fe40003800200 */
[----:B------:R-:W-:Y:S02]  /*00b0*/  IABS R6, R7 ;  /* 0x0000000700067213 */ /* 0x000fe40000000000 */
[-C--:B------:R-:W-:Y:S02]  /*00c0*/  IABS R8, R4.reuse ;  /* 0x0000000400087213 */ /* 0x080fe40000000000 */
[-C--:B------:R-:W-:Y:S02]  /*00d0*/  IABS R10, R4.reuse ;  /* 0x00000004000a7213 */ /* 0x080fe40000000000 */
[----:B------:R-:W1:Y:S01]  /*00e0*/  I2F.RP R5, R8 ;  /* 0x0000000800057306 */ /* 0x000e620000209400 */
[----:B------:R-:W-:Y:S02]  /*00f0*/  LOP3.LUT R7, R7, R4, RZ, 0x3c, !PT ;  /* 0x0000000407077212 */ /* 0x000fe400078e3cff */
[----:B------:R-:W-:Y:S01]  /*0100*/  IMAD.MOV R12, RZ, RZ, -R10 ;  /* 0x000000ffff0c7224 */ /* 0x000fe200078e0a0a */
[----:B------:R-:W-:-:S02]  /*0110*/  IABS R10, R9 ;  /* 0x00000009000a7213 */ /* 0x000fc40000000000 */
[----:B------:R-:W-:Y:S02]  /*0120*/  ISETP.GE.AND P3, PT, R7, RZ, PT ;  /* 0x000000ff0700720c */ /* 0x000fe40003f66270 */
[----:B-1----:R-:W1:Y:S02]  /*0130*/  MUFU.RCP R5, R5 ;  /* 0x0000000500057308 */ /* 0x002e640000001000 */
[----:B-1----:R-:W-:-:S06]  /*0140*/  IADD3 R2, R5, 0xffffffe, RZ ;  /* 0x0ffffffe05027810 */ /* 0x002fcc0007ffe0ff */
[----:B------:R1:W2:Y:S02]  /*0150*/  F2I.FTZ.U32.TRUNC.NTZ R3, R2 ;  /* 0x0000000200037305 */ /* 0x0002a4000021f000 */
[----:B-1----:R-:W-:Y:S02]  /*0160*/  IMAD.MOV.U32 R2, RZ, RZ, RZ ;  /* 0x000000ffff027224 */ /* 0x002fe400078e00ff */
[----:B--2---:R-:W-:-:S04]  /*0170*/  IMAD.MOV R11, RZ, RZ, -R3 ;  /* 0x000000ffff0b7224 */ /* 0x004fc800078e0a03 */
[----:B------:R-:W-:-:S04]  /*0180*/  IMAD R11, R11, R8, RZ ;  /* 0x000000080b0b7224 */ /* 0x000fc800078e02ff */
[----:B------:R-:W-:Y:S02]  /*0190*/  IMAD.HI.U32 R3, R3, R11, R2 ;  /* 0x0000000b03037227 */ /* 0x000fe400078e0002 */
[----:B------:R-:W1:Y:S04]  /*01a0*/  S2R R2, SR_TID.X ;  /* 0x0000000000027919 */ /* 0x000e680000002100 */
[----:B------:R-:W-:-:S04]  /*01b0*/  IMAD.HI.U32 R5, R3, R6, RZ ;  /* 0x0000000603057227 */ /* 0x000fc800078e00ff */
[----:B------:R-:W-:Y:S02]  /*01c0*/  IMAD R6, R5, R12, R6 ;  /* 0x0000000c05067224 */ /* 0x000fe400078e0206 */
[----:B------:R-:W-:-:S03]  /*01d0*/  IMAD.HI.U32 R3, R3, R10, RZ ;  /* 0x0000000a03037227 */ /* 0x000fc600078e00ff */
[----:B------:R-:W-:Y:S01]  /*01e0*/  ISETP.GT.U32.AND P2, PT, R8, R6, PT ;  /* 0x000000060800720c */ /* 0x000fe20003f44070 */
[----:B------:R-:W-:-:S05]  /*01f0*/  IMAD R3, R3, R12, R10 ;  /* 0x0000000c03037224 */ /* 0x000fca00078e020a */
[----:B------:R-:W-:Y:S02]  /*0200*/  ISETP.GT.U32.AND P1, PT, R8, R3, PT ;  /* 0x000000030800720c */ /* 0x000fe40003f24070 */
[----:B-1----:R-:W-:Y:S01]  /*0210*/  SHF.R.U32.HI R7, RZ, 0x2, R2 ;  /* 0x00000002ff077819 */ /* 0x002fe20000011602 */
[----:B------:R-:W-:-:S04]  /*0220*/  IMAD.SHL.U32 R14, R2, 0x8, RZ ;  /* 0x00000008020e7824 */ /* 0x000fc800078e00ff */
[----:B------:R-:W-:Y:S01]  /*0230*/  @!P2 IADD3 R5, R5, 0x1, RZ ;  /* 0x000000010505a810 */ /* 0x000fe20007ffe0ff */
[--C-:B------:R-:W-:Y:S01]  /*0240*/  @!P2 IMAD.IADD R6, R6, 0x1, -R8.reuse ;  /* 0x000000010606a824 */ /* 0x100fe200078e0a08 */
[----:B------:R-:W-:Y:S02]  /*0250*/  LOP3.LUT R21, R2, 0x80, RZ, 0xc0, !PT ;  /* 0x0000008002157812 */ /* 0x000fe400078ec0ff */
[----:B------:R-:W-:Y:S02]  /*0260*/  SGXT.U32 R7, R7, 0x5 ;  /* 0x000000050707781a */ /* 0x000fe40000000000 */
[----:B------:R-:W-:Y:S01]  /*0270*/  ISETP.GE.U32.AND P0, PT, R6, R8, PT ;  /* 0x000000080600720c */ /* 0x000fe20003f06070 */
[----:B------:R-:W-:Y:S01]  /*0280*/  @!P1 IMAD.IADD R3, R3, 0x1, -R8 ;  /* 0x0000000103039824 */ /* 0x000fe200078e0a08 */
[----:B------:R-:W-:Y:S02]  /*0290*/  SHF.R.U32.HI R6, RZ, 0x2, R21 ;  /* 0x00000002ff067819 */ /* 0x000fe40000011615 */
[----:B------:R-:W-:-:S02]  /*02a0*/  ISETP.GE.AND P2, PT, R9, RZ, PT ;  /* 0x000000ff0900720c */ /* 0x000fc40003f46270 */
[----:B------:R-:W-:Y:S02]  /*02b0*/  ISETP.GT.U32.AND P1, PT, R8, R3, PT ;  /* 0x000000030800720c */ /* 0x000fe40003f24070 */
[----:B------:R-:W-:Y:S02]  /*02c0*/  LOP3.LUT R6, R7, R6, RZ, 0xfc, !PT ;  /* 0x0000000607067212 */ /* 0x000fe400078efcff */
[----:B------:R-:W-:Y:S02]  /*02d0*/  LOP3.LUT R13, R14, 0x18, R2, 0x48, !PT ;  /* 0x000000180e0d7812 */ /* 0x000fe400078e4802 */
[----:B------:R-:W-:Y:S02]  /*02e0*/  LOP3.LUT R17, R2, 0x7, RZ, 0xc0, !PT ;  /* 0x0000000702117812 */ /* 0x000fe400078ec0ff */
[----:B------:R-:W-:Y:S01]  /*02f0*/  @P0 IADD3 R5, R5, 0x1, RZ ;  /* 0x0000000105050810 */ /* 0x000fe20007ffe0ff */
[----:B------:R-:W-:Y:S01]  /*0300*/  IMAD R13, R6, 0x20, R13 ;  /* 0x00000020060d7824 */ /* 0x000fe200078e020d */
[----:B------:R-:W-:-:S02]  /*0310*/  ISETP.NE.AND P0, PT, R4, RZ, PT ;  /* 0x000000ff0400720c */ /* 0x000fc40003f05270 */
[----:B------:R-:W-:Y:S01]  /*0320*/  LOP3.LUT R4, RZ, R4, RZ, 0x33, !PT ;  /* 0x00000004ff047212 */ /* 0x000fe200078e33ff */
[----:B------:R-:W-:Y:S01]  /*0330*/  @!P3 IMAD.MOV R5, RZ, RZ, -R5 ;  /* 0x000000ffff05b224 */ /* 0x000fe200078e0a05 */
[----:B------:R-:W-:Y:S01]  /*0340*/  SHF.R.U32.HI R18, RZ, 0x2, R2 ;  /* 0x00000002ff127819 */ /* 0x000fe20000011602 */
[----:B------:R-:W-:Y:S01]  /*0350*/  @!P1 IMAD.IADD R3, R3, 0x1, -R8 ;  /* 0x0000000103039824 */ /* 0x000fe200078e0a08 */
[----:B------:R-:W-:Y:S02]  /*0360*/  LOP3.LUT R19, R2, 0x10, RZ, 0xc0, !PT ;  /* 0x0000001002137812 */ /* 0x000fe400078ec0ff */
[----:B------:R-:W-:Y:S01]  /*0370*/  SEL R5, R4, R5, !P0 ;  /* 0x0000000504057207 */ /* 0x000fe20004000000 */
[----:B------:R-:W-:-:S04]  /*0380*/  @!P2 IMAD.MOV R3, RZ, RZ, -R3 ;  /* 0x000000ffff03a224 */ /* 0x000fc800078e0a03 */
[----:B------:R-:W-:Y:S01]  /*0390*/  IMAD.SHL.U32 R121, R5, 0x80, RZ ;  /* 0x0000008005797824 */ /* 0x000fe200078e00ff */
[----:B------:R-:W-:-:S04]  /*03a0*/  SEL R3, R4, R3, !P0 ;  /* 0x0000000304037207 */ /* 0x000fc80004000000 */
[C---:B------:R-:W-:Y:S01]  /*03b0*/  LOP3.LUT R5, R121.reuse, R6, RZ, 0xfc, !PT ;  /* 0x0000000679057212 */ /* 0x040fe200078efcff */
[----:B------:R-:W-:Y:S01]  /*03c0*/  IMAD R3, R0, 0x8, R3 ;  /* 0x0000000800037824 */ /* 0x000fe200078e0203 */
[----:B------:R-:W-:Y:S02]  /*03d0*/  LOP3.LUT R7, R121, 0x40, R6, 0xfe, !PT ;  /* 0x0000004079077812 */ /* 0x000fe400078efe06 */
[----:B------:R-:W-:Y:S01]  /*03e0*/  PRMT R9, R5, 0x9910, RZ ;  /* 0x0000991005097816 */ /* 0x000fe200000000ff */
[----:B------:R-:W-:Y:S01]  /*03f0*/  IMAD.SHL.U32 R125, R3, 0x80, RZ ;  /* 0x00000080037d7824 */ /* 0x000fe200078e00ff */
[----:B------:R-:W-:-:S03]  /*0400*/  PRMT R10, R7, 0x9910, RZ ;  /* 0x00009910070a7816 */ /* 0x000fc600000000ff */
[----:B------:R-:W-:Y:S02]  /*0410*/  IMAD.MOV.U32 R8, RZ, RZ, R9 ;  /* 0x000000ffff087224 */ /* 0x000fe400078e0009 */
[----:B------:R-:W-:Y:S02]  /*0420*/  IMAD.MOV.U32 R9, RZ, RZ, R10 ;  /* 0x000000ffff097224 */ /* 0x000fe400078e000a */
[----:B------:R-:W-:Y:S02]  /*0430*/  IMAD R8, R8, 0x2aab, RZ ;  /* 0x00002aab08087824 */ /* 0x000fe400078e02ff */
[----:B------:R-:W-:-:S03]  /*0440*/  IMAD R9, R9, 0x2aab, RZ ;  /* 0x00002aab09097824 */ /* 0x000fc600078e02ff */
[----:B------:R-:W-:Y:S02]  /*0450*/  SHF.R.S32.HI R8, RZ, 0x10, R8 ;  /* 0x00000010ff087819 */ /* 0x000fe40000011408 */
[----:B------:R-:W-:Y:S02]  /*0460*/  SHF.R.S32.HI R4, RZ, 0x10, R9 ;  /* 0x00000010ff047819 */ /* 0x000fe40000011409 */
[----:B------:R-:W-:Y:S02]  /*0470*/  LOP3.LUT R9, R8, 0xffff, RZ, 0xc0, !PT ;  /* 0x0000ffff08097812 */ /* 0x000fe400078ec0ff */
[----:B------:R-:W-:Y:S02]  /*0480*/  LOP3.LUT R11, R4, 0xffff, RZ, 0xc0, !PT ;  /* 0x0000ffff040b7812 */ /* 0x000fe400078ec0ff */
[----:B------:R-:W-:Y:S02]  /*0490*/  SHF.R.U32.HI R0, RZ, 0xf, R9 ;  /* 0x0000000fff007819 */ /* 0x000fe40000011609 */
[----:B------:R-:W-:-:S02]  /*04a0*/  SHF.R.U32.HI R4, RZ, 0xf, R11 ;  /* 0x0000000fff047819 */ /* 0x000fc4000001160b */
[----:B------:R-:W-:Y:S02]  /*04b0*/  LEA.HI R3, R9, R0, RZ, 0x19 ;  /* 0x0000000009037211 */ /* 0x000fe400078fc8ff */
[----:B------:R-:W-:Y:S02]  /*04c0*/  LOP3.LUT R0, R125, R6, RZ, 0xfc, !PT ;  /* 0x000000067d007212 */ /* 0x000fe400078efcff */
[----:B------:R-:W-:Y:S02]  /*04d0*/  LEA.HI R4, R11, R4, RZ, 0x19 ;  /* 0x000000040b047211 */ /* 0x000fe400078fc8ff */
[----:B------:R-:W-:Y:S02]  /*04e0*/  PRMT R10, R3, 0x9910, RZ ;  /* 0x00009910030a7816 */ /* 0x000fe400000000ff */
[----:B------:R-:W-:Y:S01]  /*04f0*/  PRMT R12, R4, 0x9910, RZ ;  /* 0x00009910040c7816 */ /* 0x000fe200000000ff */
[----:B------:R-:W-:Y:S01]  /*0500*/  IMAD.HI R4, R0, 0x3531dec1, RZ ;  /* 0x3531dec100047827 */ /* 0x000fe200078e02ff */
[----:B------:R-:W-:-:S03]  /*0510*/  LOP3.LUT R3, R125, 0x40, R6, 0xfe, !PT ;  /* 0x000000407d037812 */ /* 0x000fc600078efe06 */
[----:B------:R-:W-:Y:S01]  /*0520*/  IMAD R10, R10, 0x300, RZ ;  /* 0x000003000a0a7824 */ /* 0x000fe200078e02ff */
[----:B------:R-:W-:Y:S01]  /*0530*/  SHF.R.U32.HI R9, RZ, 0x1f, R4 ;  /* 0x0000001fff097819 */ /* 0x000fe20000011604 */
[----:B------:R-:W-:Y:S02]  /*0540*/  IMAD R12, R12, 0x300, RZ ;  /* 0x000003000c0c7824 */ /* 0x000fe400078e02ff */
[----:B------:R-:W-:Y:S01]  /*0550*/  IMAD.HI R8, R3, 0x3531dec1, RZ ;  /* 0x3531dec103087827 */ /* 0x000fe200078e02ff */
[----:B------:R-:W-:-:S03]  /*0560*/  LEA.HI R9, R4, R9, RZ, 0x1c ;  /* 0x0000000904097211 */ /* 0x000fc600078fe0ff */
[----:B------:R-:W-:Y:S01]  /*0570*/  IMAD.MOV R4, RZ, RZ, -R10 ;  /* 0x000000ffff047224 */ /* 0x000fe200078e0a0a */
[----:B------:R-:W-:Y:S01]  /*0580*/  SHF.R.U32.HI R11, RZ, 0x1f, R8 ;  /* 0x0000001fff0b7819 */ /* 0x000fe20000011608 */
[----:B------:R-:W-:Y:S02]  /*0590*/  IMAD.MOV R10, RZ, RZ, -R12 ;  /* 0x000000ffff0a7224 */ /* 0x000fe400078e0a0c */
[----:B------:R-:W-:Y:S01]  /*05a0*/  IMAD R9, R9, -0x4d, R0 ;  /* 0xffffffb309097824 */ /* 0x000fe200078e0200 */
[----:B------:R-:W-:Y:S01]  /*05b0*/  PRMT R4, R4, 0x7710, RZ ;  /* 0x0000771004047816 */ /* 0x000fe200000000ff */
[----:B------:R-:W-:Y:S01]  /*05c0*/  IMAD.SHL.U32 R0, R13, 0x2, RZ ;  /* 0x000000020d007824 */ /* 0x000fe200078e00ff */
[----:B------:R-:W-:Y:S02]  /*05d0*/  PRMT R10, R10, 0x7710, RZ ;  /* 0x000077100a0a7816 */ /* 0x000fe400000000ff */
[----:B------:R-:W-:Y:S01]  /*05e0*/  LEA.HI R8, R8, R11, RZ, 0x1c ;  /* 0x0000000b08087211 */ /* 0x000fe200078fe0ff */
[----:B------:R-:W-:-:S02]  /*05f0*/  IMAD.IADD R5, R5, 0x1, R4 ;  /* 0x0000000105057824 */ /* 0x000fc400078e0204 */
[----:B------:R-:W-:Y:S02]  /*0600*/  IMAD.IADD R7, R7, 0x1, R10 ;  /* 0x0000000107077824 */ /* 0x000fe400078e020a */
[----:B------:R-:W-:Y:S01]  /*0610*/  IMAD R8, R8, -0x4d, R3 ;  /* 0xffffffb308087824 */ /* 0x000fe200078e0203 */
[----:B------:R-:W-:Y:S02]  /*0620*/  PRMT R6, R5, 0x9910, RZ ;  /* 0x0000991005067816 */ /* 0x000fe400000000ff */
[----:B------:R-:W-:Y:S01]  /*0630*/  PRMT R3, R7, 0x9910, RZ ;  /* 0x0000991007037816 */ /* 0x000fe200000000ff */
[----:B------:R-:W-:Y:S02]  /*0640*/  IMAD R7, R9, 0x300, RZ ;  /* 0x0000030009077824 */ /* 0x000fe400078e02ff */
[----:B------:R-:W-:Y:S02]  /*0650*/  IMAD R20, R8, 0x300, RZ ;  /* 0x0000030008147824 */ /* 0x000fe400078e02ff */
[----:B------:R-:W-:Y:S01]  /*0660*/  IMAD R6, R6, 0x300, RZ ;  /* 0x0000030006067824 */ /* 0x000fe200078e02ff */
[--C-:B------:R-:W-:Y:S01]  /*0670*/  LOP3.LUT R4, R7, 0x18, R14.reuse, 0xf8, !PT ;  /* 0x0000001807047812 */ /* 0x100fe200078ef80e */
[----:B------:R-:W-:Y:S01]  /*0680*/  IMAD R3, R3, 0x300, RZ ;  /* 0x0000030003037824 */ /* 0x000fe200078e02ff */
[----:B------:R-:W-:-:S02]  /*0690*/  LOP3.LUT R8, R20, 0x18, R14, 0xf8, !PT ;  /* 0x0000001814087812 */ /* 0x000fc400078ef80e */
[--C-:B------:R-:W-:Y:S01]  /*06a0*/  LOP3.LUT R10, R6, 0x18, R14.reuse, 0xf8, !PT ;  /* 0x00000018060a7812 */ /* 0x100fe200078ef80e */
[-C--:B------:R-:W-:Y:S01]  /*06b0*/  IMAD.WIDE R4, R4, R15.reuse, c[0x0][0x160] ;  /* 0x0000580004047625 */ /* 0x080fe200078e020f */
[----:B------:R-:W-:Y:S02]  /*06c0*/  LOP3.LUT R12, R3, 0x18, R14, 0xf8, !PT ;  /* 0x00000018030c7812 */ /* 0x000fe400078ef80e */
[----:B------:R-:W-:Y:S01]  /*06d0*/  LOP3.LUT R14, R2, 0x8, RZ, 0xc0, !PT ;  /* 0x00000008020e7812 */ /* 0x000fe200078ec0ff */
[-C--:B------:R-:W-:Y:S01]  /*06e0*/  IMAD.WIDE R8, R8, R15.reuse, c[0x0][0x160] ;  /* 0x0000580008087625 */ /* 0x080fe200078e020f */
[----:B------:R1:W-:Y:S02]  /*06f0*/  LDGSTS.E.BYPASS.128 [R0], [R4.64] ;  /* 0x0000000004007fae */ /* 0x0003e4000b901c44 */
[----:B------:R-:W-:Y:S01]  /*0700*/  LOP3.LUT R16, R14, 0x20, R17, 0xfe, !PT ;  /* 0x000000200e107812 */ /* 0x000fe200078efe11 */
[-C--:B------:R-:W-:Y:S01]  /*0710*/  IMAD.WIDE R10, R10, R15.reuse, c[0x0][0x168] ;  /* 0x00005a000a0a7625 */ /* 0x080fe200078e020f */
[----:B------:R2:W-:Y:S03]  /*0720*/  LDGSTS.E.BYPASS.128 [R0+0x1000], [R8.64] ;  /* 0x0100000008007fae */ /* 0x0005e6000b901c44 */
[----:B------:R-:W-:Y:S01]  /*0730*/  IMAD.WIDE R12, R12, R15, c[0x0][0x168] ;  /* 0x00005a000c0c7625 */ /* 0x000fe200078e020f */
[----:B------:R-:W0:Y:S03]  /*0740*/  LDGDEPBAR ;  /* 0x00000000000079af */ /* 0x000e260000000000 */
[----:B------:R-:W-:Y:S01]  /*0750*/  IMAD.SHL.U32 R15, R2, 0x4, RZ ;  /* 0x00000004020f7824 */ /* 0x000fe200078e00ff */
[----:B------:R3:W-:Y:S01]  /*0760*/  LDGSTS.E.BYPASS.128 [R0+0x2000], [R10.64] ;  /* 0x020000000a007fae */ /* 0x0007e2000b901c44 */
[----:B-1----:R-:W-:-:S02]  /*0770*/  SHF.R.U32.HI R5, RZ, 0x3, R21 ;  /* 0x00000003ff057819 */ /* 0x002fc40000011615 */
[----:B------:R-:W-:Y:S01]  /*0780*/  SHF.R.U32.HI R4, RZ, 0x1, R19 ;  /* 0x00000001ff047819 */ /* 0x000fe20000011613 */
[----:B------:R1:W-:Y:S01]  /*0790*/  LDGSTS.E.BYPASS.128 [R0+0x3000], [R12.64] ;  /* 0x030000000c007fae */ /* 0x0003e2000b901c44 */
[----:B--2---:R-:W-:Y:S02]  /*07a0*/  LOP3.LUT R9, R17, 0x20, RZ, 0xfc, !PT ;  /* 0x0000002011097812 */ /* 0x004fe400078efcff */
[C-C-:B------:R-:W-:Y:S01]  /*07b0*/  LOP3.LUT R8, R14.reuse, 0x40, R17.reuse, 0xfe, !PT ;  /* 0x000000400e087812 */ /* 0x140fe200078efe11 */
[----:B------:R-:W0:Y:S01]  /*07c0*/  LDGDEPBAR ;  /* 0x00000000000079af */ /* 0x000e220000000000 */
[----:B------:R-:W-:Y:S02]  /*07d0*/  LOP3.LUT R14, R14, 0x60, R17, 0xfe, !PT ;  /* 0x000000600e0e7812 */ /* 0x000fe400078efe11 */
[----:B------:R-:W-:Y:S02]  /*07e0*/  LOP3.LUT R9, R9, 0x8, R18, 0xf8, !PT ;  /* 0x0000000809097812 */ /* 0x000fe400078ef812 */
[----:B---3--:R-:W-:-:S02]  /*07f0*/  LOP3.LUT R10, R17, 0x40, RZ, 0xfc, !PT ;  /* 0x00000040110a7812 */ /* 0x008fc400078efcff */
[C---:B------:R-:W-:Y:S02]  /*0800*/  LOP3.LUT R11, R17.reuse, 0x60, RZ, 0xfc, !PT ;  /* 0x00000060110b7812 */ /* 0x040fe400078efcff */
[--C-:B------:R-:W-:Y:S02]  /*0810*/  LOP3.LUT R17, R17, 0x8, R18.reuse, 0xf8, !PT ;  /* 0x0000000811117812 */ /* 0x100fe400078ef812 */
[--C-:B------:R-:W-:Y:S02]  /*0820*/  LOP3.LUT R10, R10, 0x8, R18.reuse, 0xf8, !PT ;  /* 0x000000080a0a7812 */ /* 0x100fe400078ef812 */
[----:B------:R-:W-:Y:S02]  /*0830*/  LOP3.LUT R11, R11, 0x8, R18, 0xf8, !PT ;  /* 0x000000080b0b7812 */ /* 0x000fe400078ef812 */
[-C--:B------:R-:W-:Y:S02]  /*0840*/  LOP3.LUT R22, R8, R5.reuse, RZ, 0xfc, !PT ;  /* 0x0000000508167212 */ /* 0x080fe400078efcff */
[----:B------:R-:W-:-:S02]  /*0850*/  LOP3.LUT R16, R16, R5, RZ, 0xfc, !PT ;  /* 0x0000000510107212 */ /* 0x000fc400078efcff */
[----:B------:R-:W-:Y:S01]  /*0860*/  LOP3.LUT R14, R14, R5, RZ, 0xfc, !PT ;  /* 0x000000050e0e7212 */ /* 0x000fe200078efcff */
[----:B------:R-:W-:Y:S01]  /*0870*/  IMAD.SHL.U32 R22, R22, 0x20, RZ ;  /* 0x0000002016167824 */ /* 0x000fe200078e00ff */
[--C-:B------:R-:W-:Y:S01]  /*0880*/  LOP3.LUT R8, R5, 0xf, R2.reuse, 0xf8, !PT ;  /* 0x0000000f05087812 */ /* 0x100fe200078ef802 */
[----:B------:R-:W-:Y:S01]  /*0890*/  IMAD.SHL.U32 R21, R16, 0x20, RZ ;  /* 0x0000002010157824 */ /* 0x000fe200078e00ff */
[----:B-1----:R-:W-:Y:S01]  /*08a0*/  LOP3.LUT R12, R15, 0x18, R2, 0x48, !PT ;  /* 0x000000180f0c7812 */ /* 0x002fe200078e4802 */
[----:B------:R-:W-:-:S04]  /*08b0*/  DEPBAR.LE SB0, 0x0 ;  /* 0x000080000000791a */ /* 0x000fc80000000000 */
[--C-:B------:R-:W-:Y:S01]  /*08c0*/  LOP3.LUT R17, R17, 0x10, R18.reuse, 0xf8, !PT ;  /* 0x0000001011117812 */ /* 0x100fe200078ef812 */
[----:B------:R-:W-:Y:S01]  /*08d0*/  IMAD.SHL.U32 R24, R14, 0x20, RZ ;  /* 0x000000200e187824 */ /* 0x000fe200078e00ff */
[--C-:B------:R-:W-:Y:S02]  /*08e0*/  LOP3.LUT R9, R9, 0x10, R18.reuse, 0xf8, !PT ;  /* 0x0000001009097812 */ /* 0x100fe400078ef812 */
[----:B------:R-:W-:Y:S01]  /*08f0*/  LOP3.LUT R5, R10, 0x10, R18, 0xf8, !PT ;  /* 0x000000100a057812 */ /* 0x000fe200078ef812 */
[----:B------:R-:W-:Y:S01]  /*0900*/  IMAD R17, R17, 0x20, R12 ;  /* 0x0000002011117824 */ /* 0x000fe200078e020c */
[----:B------:R-:W-:Y:S01]  /*0910*/  LOP3.LUT R11, R11, 0x10, R18, 0xf8, !PT ;  /* 0x000000100b0b7812 */ /* 0x000fe200078ef812 */
[--C-:B------:R-:W-:Y:S02]  /*0920*/  IMAD R9, R9, 0x20, R12.reuse ;  /* 0x0000002009097824 */ /* 0x100fe400078e020c */
[--C-:B------:R-:W-:Y:S01]  /*0930*/  IMAD R111, R5, 0x20, R12.reuse ;  /* 0x00000020056f7824 */ /* 0x100fe200078e020c */
[C-C-:B------:R-:W-:Y:S01]  /*0940*/  LOP3.LUT R5, R4.reuse, 0x18, R15.reuse, 0x78, !PT ;  /* 0x0000001804057812 */ /* 0x140fe200078e780f */
[----:B------:R-:W-:Y:S01]  /*0950*/  IMAD R11, R11, 0x20, R12 ;  /* 0x000000200b0b7824 */ /* 0x000fe200078e020c */
[----:B------:R-:W-:Y:S01]  /*0960*/  LOP3.LUT R4, R4, 0x10, R15, 0xf8, !PT ;  /* 0x0000001004047812 */ /* 0x000fe200078ef80f */
[----:B------:R-:W-:Y:S01]  /*0970*/  IMAD.SHL.U32 R12, R8, 0x20, RZ ;  /* 0x00000020080c7824 */ /* 0x000fe200078e00ff */
[-C--:B------:R-:W-:Y:S01]  /*0980*/  LOP3.LUT R115, R21, R5.reuse, RZ, 0xfc, !PT ;  /* 0x0000000515737212 */ /* 0x080fe200078efcff */
[----:B------:R-:W-:Y:S01]  /*0990*/  IMAD.SHL.U32 R109, R17, 0x2, RZ ;  /* 0x00000002116d7824 */ /* 0x000fe200078e00ff */
[-C--:B------:R-:W-:Y:S01]  /*09a0*/  LOP3.LUT R116, R22, R5.reuse, RZ, 0xfc, !PT ;  /* 0x0000000516747212 */ /* 0x080fe200078efcff */
[----:B------:R-:W-:Y:S01]  /*09b0*/  IMAD.SHL.U32 R110, R9, 0x2, RZ ;  /* 0x00000002096e7824 */ /* 0x000fe200078e00ff */
[----:B------:R-:W-:Y:S01]  /*09c0*/  BAR.SYNC.DEFER_BLOCKING 0x0 ;  /* 0x0000000000007b1d */ /* 0x000fe20000010000 */
[----:B------:R-:W-:Y:S01]  /*09d0*/  LOP3.LUT R108, R5, R12, RZ, 0xfc, !PT ;  /* 0x0000000c056c7212 */ /* 0x000fe200078efcff */
[----:B------:R-:W-:Y:S01]  /*09e0*/  IMAD.SHL.U32 R115, R115, 0x2, RZ ;  /* 0x0000000273737824 */ /* 0x000fe200078e00ff */
[----:B------:R-:W-:Y:S01]  /*09f0*/  LOP3.LUT R119, R24, R5, RZ, 0xfc, !PT ;  /* 0x0000000518777212 */ /* 0x000fe200078efcff */
[----:B------:R-:W-:Y:S01]  /*0a00*/  IMAD.SHL.U32 R116, R116, 0x2, RZ ;  /* 0x0000000274747824 */ /* 0x000fe200078e00ff */
[----:B------:R-:W-:Y:S01]  /*0a10*/  LOP3.LUT R15, R15, 0x8, RZ, 0xc0, !PT ;  /* 0x000000080f0f7812 */ /* 0x000fe200078ec0ff */
[----:B------:R-:W-:-:S02]  /*0a20*/  IMAD.SHL.U32 R108, R108, 0x2, RZ ;  /* 0x000000026c6c7824 */ /* 0x000fc400078e00ff */
[----:B------:R-:W-:Y:S01]  /*0a30*/  IMAD.SHL.U32 R119, R119, 0x2, RZ ;  /* 0x0000000277777824 */ /* 0x000fe200078e00ff */
[----:B------:R-:W-:Y:S01]  /*0a40*/  LOP3.LUT R23, R4, 0x10, R15, 0x1e, !PT ;  /* 0x0000001004177812 */ /* 0x000fe200078e1e0f */
[----:B------:R-:W-:Y:S01]  /*0a50*/  IMAD.SHL.U32 R114, R11, 0x2, RZ ;  /* 0x000000020b727824 */ /* 0x000fe200078e00ff */
[----:B------:R-:W-:Y:S01]  /*0a60*/  LOP3.LUT R4, R2, 0x3, RZ, 0xc0, !PT ;  /* 0x0000000302047812 */ /* 0x000fe200078ec0ff */
[----:B------:R-:W-:Y:S01]  /*0a70*/  IMAD.SHL.U32 R111, R111, 0x2, RZ ;  /* 0x000000026f6f7824 */ /* 0x000fe200078e00ff */
[C---:B------:R-:W-:Y:S02]  /*0a80*/  LOP3.LUT R120, R23.reuse, R12, RZ, 0xfc, !PT ;  /* 0x0000000c17787212 */ /* 0x040fe400078efcff */
[C---:B------:R-:W-:Y:S01]  /*0a90*/  LOP3.LUT R118, R23.reuse, R21, RZ, 0xfc, !PT ;  /* 0x0000001517767212 */ /* 0x040fe200078efcff */
[----:B------:R-:W-:Y:S01]  /*0aa0*/  IMAD.WIDE.U32 R4, R4, 0x10, RZ ;  /* 0x0000001004047825 */ /* 0x000fe200078e00ff */
[C---:B------:R-:W-:Y:S02]  /*0ab0*/  LOP3.LUT R117, R23.reuse, R22, RZ, 0xfc, !PT ;  /* 0x0000001617757212 */ /* 0x040fe400078efcff */
[----:B------:R-:W-:Y:S01]  /*0ac0*/  LOP3.LUT R124, R23, R24, RZ, 0xfc, !PT ;  /* 0x00000018177c7212 */ /* 0x000fe200078efcff */
[----:B------:R-:W-:-:S02]  /*0ad0*/  IMAD.SHL.U32 R120, R120, 0x2, RZ ;  /* 0x0000000278787824 */ /* 0x000fc400078e00ff */
[----:B------:R-:W-:Y:S01]  /*0ae0*/  IMAD.SHL.U32 R118, R118, 0x2, RZ ;  /* 0x0000000276767824 */ /* 0x000fe200078e00ff */
[----:B------:R-:W-:Y:S01]  /*0af0*/  LDSM.16.M88.4 R40, [R108] ;  /* 0x000000006c28783b */ /* 0x000fe20000000200 */
[----:B------:R-:W-:Y:S02]  /*0b00*/  IMAD.SHL.U32 R117, R117, 0x2, RZ ;  /* 0x0000000275757824 */ /* 0x000fe400078e00ff */
[----:B------:R-:W-:Y:S01]  /*0b10*/  IMAD.SHL.U32 R124, R124, 0x2, RZ ;  /* 0x000000027c7c7824 */ /* 0x000fe200078e00ff */
[----:B------:R-:W1:Y:S04]  /*0b20*/  LDSM.16.M88.4 R8, [R109+0x2000] ;  /* 0x002000006d08783b */ /* 0x000e680000000200 */
[----:B------:R-:W2:Y:S04]  /*0b30*/  LDSM.16.M88.4 R56, [R115] ;  /* 0x000000007338783b */ /* 0x000ea80000000200 */
[----:B------:R-:W3:Y:S04]  /*0b40*/  LDSM.16.M88.4 R72, [R116] ;  /* 0x000000007448783b */ /* 0x000ee80000000200 */
[----:B------:R-:W4:Y:S04]  /*0b50*/  LDSM.16.M88.4 R76, [R119] ;  /* 0x00000000774c783b */ /* 0x000f280000000200 */
[----:B------:R-:W3:Y:S04]  /*0b60*/  LDSM.16.M88.4 R100, [R110+0x2000] ;  /* 0x002000006e64783b */ /* 0x000ee80000000200 */
[----:B------:R-:W4:Y:S04]  /*0b70*/  LDSM.16.M88.4 R16, [R111+0x2000] ;  /* 0x002000006f10783b */ /* 0x000f280000000200 */
[----:B------:R-:W4:Y:S04]  /*0b80*/  LDSM.16.M88.4 R80, [R114+0x2000] ;  /* 0x002000007250783b */ /* 0x000f280000000200 */
[----:B------:R-:W4:Y:S04]  /*0b90*/  LDSM.16.M88.4 R88, [R120] ;  /* 0x000000007858783b */ /* 0x000f280000000200 */
[----:B------:R-:W4:Y:S01]  /*0ba0*/  LDSM.16.M88.4 R24, [R118] ;  /* 0x000000007618783b */ /* 0x000f220000000200 */
[-C--:B-1----:R-:W-:Y:S08]  /*0bb0*/  HMMA.16816.F32.BF16 R28, R40, R8.reuse, RZ ;  /* 0x00000008281c723c */ /* 0x082ff000000418ff */
[-C--:B--2---:R-:W-:Y:S08]  /*0bc0*/  HMMA.16816.F32.BF16 R44, R56, R8.reuse, RZ ;  /* 0x00000008382c723c */ /* 0x084ff000000418ff */
[-C--:B---3--:R-:W-:Y:S08]  /*0bd0*/  HMMA.16816.F32.BF16 R60, R72, R8.reuse, RZ ;  /* 0x00000008483c723c */ /* 0x088ff000000418ff */
[----:B----4-:R-:W-:Y:S07]  /*0be0*/  HMMA.16816.F32.BF16 R12, R76, R8, RZ ;  /* 0x000000084c0c723c */ /* 0x010fee00000418ff */
[----:B------:R-:W-:Y:S01]  /*0bf0*/  IMAD.WIDE R8, R20, 0x2, RZ ;  /* 0x0000000214087825 */ /* 0x000fe200078e02ff */
[----:B------:R-:W-:Y:S03]  /*0c00*/  HMMA.16816.F32.BF16 R48, R56, R100, RZ ;  /* 0x000000643830723c */ /* 0x000fe600000418ff */
[----:B------:R-:W-:Y:S01]  /*0c10*/  IMAD.WIDE R20, R7, 0x2, RZ ;  /* 0x0000000207147825 */ /* 0x000fe200078e02ff */
[----:B------:R-:W-:-:S02]  /*0c20*/  LOP3.LUT R85, R4, R8, RZ, 0xfc, !PT ;  /* 0x0000000804557212 */ /* 0x000fc400078efcff */
[----:B------:R-:W-:Y:S01]  /*0c30*/  LOP3.LUT R2, R5, R9, RZ, 0xfc, !PT ;  /* 0x0000000905027212 */ /* 0x000fe200078efcff */
[----:B------:R-:W-:Y:S01]  /*0c40*/  IMAD.WIDE R8, R3, 0x2, RZ ;  /* 0x0000000203087825 */ /* 0x000fe200078e02ff */
[----:B------:R-:W-:Y:S01]  /*0c50*/  LOP3.LUT R84, R4, R20, RZ, 0xfc, !PT ;  /* 0x0000001404547212 */ /* 0x000fe200078efcff */
[----:B------:R-:W-:Y:S01]  /*0c60*/  HMMA.16816.F32.BF16 R52, R56, R16, RZ ;  /* 0x000000103834723c */ /* 0x000fe200000418ff */
[C---:B------:R-:W-:Y:S01]  /*0c70*/  LOP3.LUT R3, R5.reuse, R21, RZ, 0xfc, !PT ;  /* 0x0000001505037212 */ /* 0x040fe200078efcff */
[----:B------:R-:W-:Y:S01]  /*0c80*/  IMAD.WIDE R6, R6, 0x2, RZ ;  /* 0x0000000206067825 */ /* 0x000fe200078e02ff */
[C---:B------:R-:W-:Y:S01]  /*0c90*/  LOP3.LUT R112, R4.reuse, R8, RZ, 0xfc, !PT ;  /* 0x0000000804707212 */ /* 0x040fe200078efcff */
[----:B------:R-:W1:Y:S01]  /*0ca0*/  LDSM.16.M88.4 R20, [R117] ;  /* 0x000000007514783b */ /* 0x000e620000000200 */
[----:B------:R-:W-:Y:S02]  /*0cb0*/  LOP3.LUT R8, R5, R9, RZ, 0xfc, !PT ;  /* 0x0000000905087212 */ /* 0x000fe400078efcff */
[----:B------:R-:W-:Y:S01]  /*0cc0*/  LOP3.LUT R92, R4, R6, RZ, 0xfc, !PT ;  /* 0x00000006045c7212 */ /* 0x000fe200078efcff */
[----:B------:R-:W-:Y:S01]  /*0cd0*/  HMMA.16816.F32.BF16 R64, R72, R100, RZ ;  /* 0x000000644840723c */ /* 0x000fe200000418ff */
[----:B------:R-:W-:-:S02]  /*0ce0*/  IADD3 R4, P1, R85, c[0x0][0x160], RZ ;  /* 0x0000580055047a10 */ /* 0x000fc40007f3e0ff */
[----:B------:R-:W-:Y:S02]  /*0cf0*/  IADD3 R6, P2, R84, c[0x0][0x160], RZ ;  /* 0x0000580054067a10 */ /* 0x000fe40007f5e0ff */
[----:B------:R-:W2:Y:S01]  /*0d00*/  LDSM.16.M88.4 R84, [R124] ;  /* 0x000000007c54783b */ /* 0x000ea20000000200 */
[----:B------:R-:W-:Y:S02]  /*0d10*/  LOP3.LUT R9, R5, R7, RZ, 0xfc, !PT ;  /* 0x0000000705097212 */ /* 0x000fe400078efcff */
[----:B------:R-:W-:Y:S01]  /*0d20*/  IADD3.X R5, R2, c[0x0][0x164], RZ, P1, !PT ;  /* 0x0000590002057a10 */ /* 0x000fe20000ffe4ff */
[----:B------:R-:W-:Y:S01]  /*0d30*/  HMMA.16816.F32.BF16 R68, R72, R16, RZ ;  /* 0x000000104844723c */ /* 0x000fe200000418ff */
[----:B------:R-:W-:Y:S01]  /*0d40*/  IADD3 R2, P1, R92, c[0x0][0x168], RZ ;  /* 0x00005a005c027a10 */ /* 0x000fe20007f3e0ff */
[----:B------:R-:W-:Y:S01]  /*0d50*/  BAR.SYNC.DEFER_BLOCKING 0x0 ;  /* 0x0000000000007b1d */ /* 0x000fe20000010000 */
[----:B------:R-:W-:Y:S02]  /*0d60*/  IADD3 R112, P0, R112, c[0x0][0x168], RZ ;  /* 0x00005a0070707a10 */ /* 0x000fe40007f1e0ff */
[----:B------:R-:W-:-:S02]  /*0d70*/  IADD3.X R7, R3, c[0x0][0x164], RZ, P2, !PT ;  /* 0x0000590003077a10 */ /* 0x000fc400017fe4ff */
[----:B------:R-:W-:Y:S01]  /*0d80*/  IADD3.X R3, R9, c[0x0][0x16c], RZ, P1, !PT ;  /* 0x00005b0009037a10 */ /* 0x000fe20000ffe4ff */
[----:B------:R-:W-:Y:S01]  /*0d90*/  HMMA.16816.F32.BF16 R56, R56, R80, RZ ;  /* 0x000000503838723c */ /* 0x000fe200000418ff */
[----:B------:R-:W-:-:S07]  /*0da0*/  IADD3.X R113, R8, c[0x0][0x16c], RZ, P0, !PT ;  /* 0x00005b0008717a10 */ /* 0x000fce00007fe4ff */
[----:B------:R-:W-:Y:S08]  /*0db0*/  HMMA.16816.F32.BF16 R72, R72, R80, RZ ;  /* 0x000000504848723c */ /* 0x000ff000000418ff */
[C---:B------:R-:W-:Y:S01]  /*0dc0*/  HMMA.16816.F32.BF16 R32, R40.reuse, R100, RZ ;  /* 0x000000642820723c */ /* 0x040fe200000418ff */
[----:B------:R-:W-:Y:S01]  /*0dd0*/  @!PT LDS RZ, [RZ] ;  /* 0x00000000fffff984 */ /* 0x000fe20000000800 */
[----:B------:R-:W-:Y:S01]  /*0de0*/  @!PT LDS RZ, [RZ] ;  /* 0x00000000fffff984 */ /* 0x000fe20000000800 */
[----:B------:R-:W-:Y:S01]  /*0df0*/  @!PT LDS RZ, [RZ] ;  /* 0x00000000fffff984 */ /* 0x000fe20000000800 */
[----:B------:R3:W-:Y:S04]  /*0e00*/  LDGSTS.E.BYPASS.128 [R0], [R6.64+0x40] ;  /* 0x0000004006007fae */ /* 0x0007e8000b901c44 */
[----:B------:R3:W-:Y:S03]  /*0e10*/  LDGSTS.E.BYPASS.128 [R0+0x1000], [R4.64+0x40] ;  /* 0x0100004004007fae */ /* 0x0007e6000b901c44 */
[C---:B------:R-:W-:Y:S01]  /*0e20*/  HMMA.16816.F32.BF16 R36, R40.reuse, R16, RZ ;  /* 0x000000102824723c */ /* 0x040fe200000418ff */
[----:B------:R-:W0:Y:S04]  /*0e30*/  LDGDEPBAR ;  /* 0x00000000000079af */ /* 0x000e280000000000 */
[----:B------:R4:W-:Y:S03]  /*0e40*/  LDGSTS.E.BYPASS.128 [R0+0x2000], [R2.64+0x40] ;  /* 0x0200004002007fae */ /* 0x0009e6000b901c44 */
[----:B------:R-:W-:Y:S01]  /*0e50*/  HMMA.16816.F32.BF16 R40, R40, R80, RZ ;  /* 0x000000502828723c */ /* 0x000fe200000418ff */
[----:B------:R3:W-:Y:S04]  /*0e60*/  LDGSTS.E.BYPASS.128 [R0+0x3000], [R112.64+0x40] ;  /* 0x0300004070007fae */ /* 0x0007e8000b901c44 */
[----:B------:R-:W0:Y:S03]  /*0e70*/  LDGDEPBAR ;  /* 0x00000000000079af */ /* 0x000e260000000000 */
[-C--:B------:R-:W-:Y:S08]  /*0e80*/  HMMA.16816.F32.BF16 R28, R88, R10.reuse, R28 ;  /* 0x0000000a581c723c */ /* 0x080ff0000004181c */
[-C--:B------:R-:W-:Y:S08]  /*0e90*/  HMMA.16816.F32.BF16 R44, R24, R10.reuse, R44 ;  /* 0x0000000a182c723c */ /* 0x080ff0000004182c */
[----:B-1----:R-:W-:Y:S01]  /*0ea0*/  HMMA.16816.F32.BF16 R60, R20, R10, R60 ;  /* 0x0000000a143c723c */ /* 0x002fe2000004183c */
[----:B------:R-:W-:-:S04]  /*0eb0*/  DEPBAR.LE SB0, 0x0 ;  /* 0x000080000000791a */ /* 0x000fc80000000000 */
[----:B------:R-:W-:Y:S03]  /*0ec0*/  BAR.SYNC.DEFER_BLOCKING 0x0 ;  /* 0x0000000000007b1d */ /* 0x000fe60000010000 */
[C---:B------:R-:W-:Y:S08]  /*0ed0*/  HMMA.16816.F32.BF16 R48, R24.reuse, R102, R48 ;  /* 0x000000661830723c */ /* 0x040ff00000041830 */
[C---:B------:R-:W-:Y:S08]  /*0ee0*/  HMMA.16816.F32.BF16 R52, R24.reuse, R18, R52 ;  /* 0x000000121834723c */ /* 0x040ff00000041834 */
[----:B------:R-:W-:Y:S01]  /*0ef0*/  HMMA.16816.F32.BF16 R56, R24, R82, R56 ;  /* 0x000000521838723c */ /* 0x000fe20000041838 */
[----:B------:R-:W-:Y:S07]  /*0f00*/  LDSM.16.M88.4 R96, [R110+0x2000] ;  /* 0x002000006e60783b */ /* 0x000fee0000000200 */
[C---:B------:R-:W-:Y:S01]  /*0f10*/  HMMA.16816.F32.BF16 R64, R20.reuse, R102, R64 ;  /* 0x000000661440723c */ /* 0x040fe20000041840 */
[----:B------:R-:W-:Y:S04]  /*0f20*/  LDSM.16.M88.4 R92, [R111+0x2000] ;  /* 0x002000006f5c783b */ /* 0x000fe80000000200 */
[----:B------:R-:W-:Y:S03]  /*0f30*/  LDSM.16.M88.4 R24, [R114+0x2000] ;  /* 0x002000007218783b */ /* 0x000fe60000000200 */
[C---:B------:R-:W-:Y:S08]  /*0f40*/  HMMA.16816.F32.BF16 R68, R20.reuse, R18, R68 ;  /* 0x000000121444723c */ /* 0x040ff00000041844 */
[----:B------:R-:W-:Y:S01]  /*0f50*/  HMMA.16816.F32.BF16 R72, R20, R82, R72 ;  /* 0x000000521448723c */ /* 0x000fe20000041848 */
[----:B------:R-:W-:Y:S07]  /*0f60*/  LDSM.16.M88.4 R20, [R108] ;  /* 0x000000006c14783b */ /* 0x000fee0000000200 */
[----:B--2---:R-:W-:Y:S01]  /*0f70*/  HMMA.16816.F32.BF16 R8, R84, R10, R12 ;  /* 0x0000000a5408723c */ /* 0x004fe2000004180c */
[----:B------:R-:W1:Y:S07]  /*0f80*/  LDSM.16.M88.4 R12, [R109+0x2000] ;  /* 0x002000006d0c783b */ /* 0x000e6e0000000200 */
[C---:B------:R-:W-:Y:S08]  /*0f90*/  HMMA.16816.F32.BF16 R32, R88.reuse, R102, R32 ;  /* 0x000000665820723c */ /* 0x040ff00000041820 */
[C---:B------:R-:W-:Y:S08]  /*0fa0*/  HMMA.16816.F32.BF16 R36, R88.reuse, R18, R36 ;  /* 0x000000125824723c */ /* 0x040ff00000041824 */
[----:B------:R-:W-:Y:S08]  /*0fb0*/  HMMA.16816.F32.BF16 R40, R88, R82, R40 ;  /* 0x000000525828723c */ /* 0x000ff00000041828 */
[C---:B------:R-:W-:Y:S08]  /*0fc0*/  HMMA.16816.F32.BF16 R104, R76.reuse, R100, RZ ;  /* 0x000000644c68723c */ /* 0x040ff000000418ff */
[C---:B------:R-:W-:Y:S08]  /*0fd0*/  HMMA.16816.F32.BF16 R88, R76.reuse, R16, RZ ;  /* 0x000000104c58723c */ /* 0x040ff000000418ff */
[----:B------:R-:W-:Y:S08]  /*0fe0*/  HMMA.16816.F32.BF16 R76, R76, R80, RZ ;  /* 0x000000504c4c723c */ /* 0x000ff000000418ff */
[C---:B------:R-:W-:Y:S08]  /*0ff0*/  HMMA.16816.F32.BF16 R100, R84.reuse, R102, R104 ;  /* 0x000000665464723c */ /* 0x040ff00000041868 */
[C---:B------:R-:W-:Y:S01]  /*1000*/  HMMA.16816.F32.BF16 R16, R84.reuse, R18, R88 ;  /* 0x000000125410723c */ /* 0x040fe20000041858 */
[----:B------:R-:W2:Y:S07]  /*1010*/  LDSM.16.M88.4 R88, [R120] ;  /* 0x000000007858783b */ /* 0x000eae0000000200 */
[----:B------:R-:W-:Y:S01]  /*1020*/  HMMA.16816.F32.BF16 R76, R84, R82, R76 ;  /* 0x00000052544c723c */ /* 0x000fe2000004184c */
[----:B------:R-:W3:Y:S04]  /*1030*/  LDSM.16.M88.4 R84, [R115] ;  /* 0x000000007354783b */ /* 0x000ee80000000200 */
[----:B------:R-:W3:Y:S03]  /*1040*/  LDSM.16.M88.4 R80, [R116] ;  /* 0x000000007450783b */ /* 0x000ee60000000200 */
[C---:B-1----:R-:W-:Y:S08]  /*1050*/  HMMA.16816.F32.BF16 R28, R20.reuse, R12, R28 ;  /* 0x0000000c141c723c */ /* 0x042ff0000004181c */
[C---:B------:R-:W-:Y:S08]  /*1060*/  HMMA.16816.F32.BF16 R32, R20.reuse, R96, R32 ;  /* 0x000000601420723c */ /* 0x040ff00000041820 */
[C---:B------:R-:W-:Y:S08]  /*1070*/  HMMA.16816.F32.BF16 R36, R20.reuse, R92, R36 ;  /* 0x0000005c1424723c */ /* 0x040ff00000041824 */
[----:B------:R-:W-:Y:S01]  /*1080*/  HMMA.16816.F32.BF16 R40, R20, R24, R40 ;  /* 0x000000181428723c */ /* 0x000fe20000041828 */
[----:B------:R-:W1:Y:S07]  /*1090*/  LDSM.16.M88.4 R20, [R119] ;  /* 0x000000007714783b */ /* 0x000e6e0000000200 */
[----:B--2---:R-:W-:Y:S08]  /*10a0*/  HMMA.16816.F32.BF16 R28, R88, R14, R28 ;  /* 0x0000000e581c723c */ /* 0x004ff0000004181c */
[C---:B---3--:R-:W-:Y:S08]  /*10b0*/  HMMA.16816.F32.BF16 R44, R84.reuse, R12, R44 ;  /* 0x0000000c542c723c */ /* 0x048ff0000004182c */
[C---:B------:R-:W-:Y:S08]  /*10c0*/  HMMA.16816.F32.BF16 R48, R84.reuse, R96, R48 ;  /* 0x000000605430723c */ /* 0x040ff00000041830 */
[C---:B------:R-:W-:Y:S08]  /*10d0*/  HMMA.16816.F32.BF16 R52, R84.reuse, R92, R52 ;  /* 0x0000005c5434723c */ /* 0x040ff00000041834 */
[----:B------:R-:W-:Y:S01]  /*10e0*/  HMMA.16816.F32.BF16 R56, R84, R24, R56 ;  /* 0x000000185438723c */ /* 0x000fe20000041838 */
[----:B------:R-:W-:Y:S07]  /*10f0*/  LDSM.16.M88.4 R84, [R124] ;  /* 0x000000007c54783b */ /* 0x000fee0000000200 */
[C---:B------:R-:W-:Y:S08]  /*1100*/  HMMA.16816.F32.BF16 R60, R80.reuse, R12, R60 ;  /* 0x0000000c503c723c */ /* 0x040ff0000004183c */
[C---:B------:R-:W-:Y:S08]  /*1110*/  HMMA.16816.F32.BF16 R64, R80.reuse, R96, R64 ;  /* 0x000000605040723c */ /* 0x040ff00000041840 */
[C---:B------:R-:W-:Y:S08]  /*1120*/  HMMA.16816.F32.BF16 R68, R80.reuse, R92, R68 ;  /* 0x0000005c5044723c */ /* 0x040ff00000041844 */
[----:B------:R-:W-:Y:S01]  /*1130*/  HMMA.16816.F32.BF16 R72, R80, R24, R72 ;  /* 0x000000185048723c */ /* 0x000fe20000041848 */
[----:B------:R-:W2:Y:S07]  /*1140*/  LDSM.16.M88.4 R80, [R118] ;  /* 0x000000007650783b */ /* 0x000eae0000000200 */
[C---:B-1----:R-:W-:Y:S08]  /*1150*/  HMMA.16816.F32.BF16 R8, R20.reuse, R12, R8 ;  /* 0x0000000c1408723c */ /* 0x042ff00000041808 */
[C---:B------:R-:W-:Y:S08]  /*1160*/  HMMA.16816.F32.BF16 R100, R20.reuse, R96, R100 ;  /* 0x000000601464723c */ /* 0x040ff00000041864 */
[C---:B------:R-:W-:Y:S08]  /*1170*/  HMMA.16816.F32.BF16 R16, R20.reuse, R92, R16 ;  /* 0x0000005c1410723c */ /* 0x040ff00000041810 */
[----:B------:R-:W-:Y:S01]  /*1180*/  HMMA.16816.F32.BF16 R76, R20, R24, R76 ;  /* 0x00000018144c723c */ /* 0x000fe2000004184c */
[----:B------:R-:W1:Y:S04]  /*1190*/  LDSM.16.M88.4 R20, [R117] ;  /* 0x000000007514783b */ /* 0x000e680000000200 */
[----:B------:R-:W-:Y:S03]  /*11a0*/  BAR.SYNC.DEFER_BLOCKING 0x0 ;  /* 0x0000000000007b1d */ /* 0x000fe60000010000 */
[----:B------:R-:W-:Y:S08]  /*11b0*/  HMMA.16816.F32.BF16 R32, R88, R98, R32 ;  /* 0x000000625820723c */ /* 0x000ff00000041820 */
[----:B--2---:R-:W-:Y:S08]  /*11c0*/  HMMA.16816.F32.BF16 R44, R80, R14, R44 ;  /* 0x0000000e502c723c */ /* 0x004ff0000004182c */
[C---:B------:R-:W-:Y:S01]  /*11d0*/  HMMA.16816.F32.BF16 R36, R88.reuse, R94, R36 ;  /* 0x0000005e5824723c */ /* 0x040fe20000041824 */
[----:B------:R-:W-:Y:S01]  /*11e0*/  @!PT LDS RZ, [RZ] ;  /* 0x00000000fffff984 */ /* 0x000fe20000000800 */
[----:B------:R-:W-:Y:S01]  /*11f0*/  @!PT LDS RZ, [RZ] ;  /* 0x00000000fffff984 */ /* 0x000fe20000000800 */
[----:B------:R-:W-:Y:S01]  /*1200*/  @!PT LDS RZ, [RZ] ;  /* 0x00000000fffff984 */ /* 0x000fe20000000800 */
[----:B------:R2:W-:Y:S07]  /*1210*/  LDGSTS.E.BYPASS.128 [R0], [R6.64+0x80] ;  /* 0x0000008006007fae */ /* 0x0005ee000b901c44 */
[----:B------:R-:W-:Y:S01]  /*1220*/  HMMA.16816.F32.BF16 R40, R88, R26, R40 ;  /* 0x0000001a5828723c */ /* 0x000fe20000041828 */
[----:B------:R2:W-:Y:S04]  /*1230*/  LDGSTS.E.BYPASS.128 [R0+0x1000], [R4.64+0x80] ;  /* 0x0100008004007fae */ /* 0x0005e8000b901c44 */
[----:B------:R-:W0:Y:S03]  /*1240*/  LDGDEPBAR ;  /* 0x00000000000079af */ /* 0x000e260000000000 */
[----:B------:R-:W-:Y:S01]  /*1250*/  HMMA.16816.F32.BF16 R48, R80, R98, R48 ;  /* 0x000000625030723c */ /* 0x000fe20000041830 */
[----:B------:R4:W-:Y:S04]  /*1260*/  LDGSTS.E.BYPASS.128 [R0+0x2000], [R2.64+0x80] ;  /* 0x0200008002007fae */ /* 0x0009e8000b901c44 */
[----:B------:R2:W-:Y:S03]  /*1270*/  LDGSTS.E.BYPASS.128 [R0+0x3000], [R112.64+0x80] ;  /* 0x0300008070007fae */ /* 0x0005e6000b901c44 */
[----:B-1----:R-:W-:Y:S01]  /*1280*/  HMMA.16816.F32.BF16 R60, R20, R14, R60 ;  /* 0x0000000e143c723c */ /* 0x002fe2000004183c */
[----:B------:R-:W0:Y:S07]  /*1290*/  LDGDEPBAR ;  /* 0x00000000000079af */ /* 0x000e2e0000000000 */
[C---:B------:R-:W-:Y:S08]  /*12a0*/  HMMA.16816.F32.BF16 R52, R80.reuse, R94, R52 ;  /* 0x0000005e5034723c */ /* 0x040ff00000041834 */
[----:B------:R-:W-:Y:S08]  /*12b0*/  HMMA.16816.F32.BF16 R56, R80, R26, R56 ;  /* 0x0000001a5038723c */ /* 0x000ff00000041838 */
[----:B------:R-:W-:Y:S01]  /*12c0*/  HMMA.16816.F32.BF16 R64, R20, R98, R64 ;  /* 0x000000621440723c */ /* 0x000fe20000041840 */
[----:B------:R-:W-:-:S04]  /*12d0*/  DEPBAR.LE SB0, 0x0 ;  /* 0x000080000000791a */ /* 0x000fc80000000000 */
[----:B------:R-:W-:Y:S03]  /*12e0*/  BAR.SYNC.DEFER_BLOCKING 0x0 ;  /* 0x0000000000007b1d */ /* 0x000fe60000010000 */
[C---:B------:R-:W-:Y:S08]  /*12f0*/  HMMA.16816.F32.BF16 R68, R20.reuse, R94, R68 ;  /* 0x0000005e1444723c */ /* 0x040ff00000041844 */
[----:B------:R-:W-:Y:S08]  /*1300*/  HMMA.16816.F32.BF16 R72, R20, R26, R72 ;  /* 0x0000001a1448723c */ /* 0x000ff00000041848 */
[C---:B------:R-:W-:Y:S01]  /*1310*/  HMMA.16816.F32.BF16 R12, R84.reuse, R14, R8 ;  /* 0x0000000e540c723c */ /* 0x040fe20000041808 */
[----:B------:R-:W-:Y:S07]  /*1320*/  LDSM.16.M88.4 R20, [R108] ;  /* 0x000000006c14783b */ /* 0x000fee0000000200 */
[C---:B------:R-:W-:Y:S01]  /*1330*/  HMMA.16816.F32.BF16 R100, R84.reuse, R98, R100 ;  /* 0x000000625464723c */ /* 0x040fe20000041864 */
[----:B------:R-:W1:Y:S04]  /*1340*/  LDSM.16.M88.4 R8, [R109+0x2000] ;  /* 0x002000006d08783b */ /* 0x000e680000000200 */
[----:B------:R-:W3:Y:S03]  /*1350*/  LDSM.16.M88.4 R104, [R110+0x2000] ;  /* 0x002000006e68783b */ /* 0x000ee60000000200 */
[C---:B------:R-:W-:Y:S01]  /*1360*/  HMMA.16816.F32.BF16 R16, R84.reuse, R94, R16 ;  /* 0x0000005e5410723c */ /* 0x040fe20000041810 */
[----:B------:R-:W2:Y:S04]  /*1370*/  LDSM.16.M88.4 R88, [R111+0x2000] ;  /* 0x002000006f58783b */ /* 0x000ea80000000200 */
[----:B------:R-:W2:Y:S03]  /*1380*/  LDSM.16.M88.4 R80, [R114+0x2000] ;  /* 0x002000007250783b */ /* 0x000ea60000000200 */
[----:B------:R-:W-:Y:S01]  /*1390*/  HMMA.16816.F32.BF16 R24, R84, R26, R76 ;  /* 0x0000001a5418723c */ /* 0x000fe2000004184c */
[----:B------:R-:W2:Y:S04]  /*13a0*/  LDSM.16.M88.4 R84, [R115] ;  /* 0x000000007354783b */ /* 0x000ea80000000200 */
[----:B------:R-:W4:Y:S04]  /*13b0*/  LDSM.16.M88.4 R76, [R116] ;  /* 0x00000000744c783b */ /* 0x000f280000000200 */
[----:B------:R-:W-:Y:S01]  /*13c0*/  LDSM.16.M88.4 R92, [R120] ;  /* 0x00000000785c783b */ /* 0x000fe20000000200 */
[C---:B-1----:R-:W-:Y:S08]  /*13d0*/  HMMA.16816.F32.BF16 R28, R20.reuse, R8, R28 ;  /* 0x00000008141c723c */ /* 0x042ff0000004181c */
[C---:B---3--:R-:W-:Y:S08]  /*13e0*/  HMMA.16816.F32.BF16 R32, R20.reuse, R104, R32 ;  /* 0x000000681420723c */ /* 0x048ff00000041820 */
[C---:B--2---:R-:W-:Y:S08]  /*13f0*/  HMMA.16816.F32.BF16 R36, R20.reuse, R88, R36 ;  /* 0x000000581424723c */ /* 0x044ff00000041824 */
[----:B------:R-:W-:Y:S01]  /*1400*/  HMMA.16816.F32.BF16 R40, R20, R80, R40 ;  /* 0x000000501428723c */ /* 0x000fe20000041828 */
[----:B------:R-:W1:Y:S07]  /*1410*/  LDSM.16.M88.4 R20, [R119] ;  /* 0x000000007714783b */ /* 0x000e6e0000000200 */
[C---:B------:R-:W-:Y:S08]  /*1420*/  HMMA.16816.F32.BF16 R44, R84.reuse, R8, R44 ;  /* 0x00000008542c723c */ /* 0x040ff0000004182c */
[C---:B------:R-:W-:Y:S08]  /*1430*/  HMMA.16816.F32.BF16 R48, R84.reuse, R104, R48 ;  /* 0x000000685430723c */ /* 0x040ff00000041830 */
[C---:B------:R-:W-:Y:S08]  /*1440*/  HMMA.16816.F32.BF16 R52, R84.reuse, R88, R52 ;  /* 0x000000585434723c */ /* 0x040ff00000041834 */
[----:B------:R-:W-:Y:S01]  /*1450*/  HMMA.16816.F32.BF16 R56, R84, R80, R56 ;  /* 0x000000505438723c */ /* 0x000fe20000041838 */
[----:B------:R-:W-:Y:S07]  /*1460*/  LDSM.16.M88.4 R84, [R124] ;  /* 0x000000007c54783b */ /* 0x000fee0000000200 */
[C---:B----4-:R-:W-:Y:S08]  /*1470*/  HMMA.16816.F32.BF16 R60, R76.reuse, R8, R60 ;  /* 0x000000084c3c723c */ /* 0x050ff0000004183c */
        /* <DEDUP_REMOVED lines=10> */
[-C--:B------:R-:W-:Y:S08]  /*1520*/  HMMA.16816.F32.BF16 R28, R92, R10.reuse, R28 ;  /* 0x0000000a5c1c723c */ /* 0x080ff0000004181c */
[----:B--2---:R-:W-:Y:S08]  /*1530*/  HMMA.16816.F32.BF16 R44, R76, R10, R44 ;  /* 0x0000000a4c2c723c */ /* 0x004ff0000004182c */
[C---:B------:R-:W-:Y:S01]  /*1540*/  HMMA.16816.F32.BF16 R32, R92.reuse, R106, R32 ;  /* 0x0000006a5c20723c */ /* 0x040fe20000041820 */
[----:B------:R-:W-:Y:S01]  /*1550*/  @!PT LDS RZ, [RZ] ;  /* 0x00000000fffff984 */ /* 0x000fe20000000800 */
[----:B------:R-:W-:Y:S01]  /*1560*/  @!PT LDS RZ, [RZ] ;  /* 0x00000000fffff984 */ /* 0x000fe20000000800 */
[----:B------:R-:W-:Y:S01]  /*1570*/  @!PT LDS RZ, [RZ] ;  /* 0x00000000fffff984 */ /* 0x000fe20000000800 */
[----:B------:R2:W-:Y:S07]  /*1580*/  LDGSTS.E.BYPASS.128 [R0], [R6.64+0xc0] ;  /* 0x000000c006007fae */ /* 0x0005ee000b901c44 */
[C---:B------:R-:W-:Y:S01]  /*1590*/  HMMA.16816.F32.BF16 R36, R92.reuse, R90, R36 ;  /* 0x0000005a5c24723c */ /* 0x040fe20000041824 */
        /* <DEDUP_REMOVED lines=8> */
[C---:B------:R-:W-:Y:S08]  /*1620*/  HMMA.16816.F32.BF16 R52, R76.reuse, R90, R52 ;  /* 0x0000005a4c34723c */ /* 0x040ff00000041834 */
[----:B------:R-:W-:Y:S01]  /*1630*/  HMMA.16816.F32.BF16 R56, R76, R82, R56 ;  /* 0x000000524c38723c */ /* 0x000fe20000041838 */
[----:B------:R-:W-:-:S04]  /*1640*/  DEPBAR.LE SB0, 0x0 ;  /* 0x000080000000791a */ /* 0x000fc80000000000 */
[----:B------:R-:W-:Y:S03]  /*1650*/  BAR.SYNC.DEFER_BLOCKING 0x0 ;  /* 0x0000000000007b1d */ /* 0x000fe60000010000 */
[C---:B------:R-:W-:Y:S08]  /*1660*/  HMMA.16816.F32.BF16 R64, R20.reuse, R106, R64 ;  /* 0x0000006a1440723c */ /* 0x040ff00000041840 */
[C---:B------:R-:W-:Y:S08]  /*1670*/  HMMA.16816.F32.BF16 R68, R20.reuse, R90, R68 ;  /* 0x0000005a1444723c */ /* 0x040ff00000041844 */
[----:B------:R-:W-:Y:S01]  /*1680*/  HMMA.16816.F32.BF16 R72, R20, R82, R72 ;  /* 0x000000521448723c */ /* 0x000fe20000041848 */
[----:B------:R-:W-:Y:S07]  /*1690*/  LDSM.16.M88.4 R20, [R108] ;  /* 0x000000006c14783b */ /* 0x000fee0000000200 */
[C---:B------:R-:W-:Y:S01]  /*16a0*/  HMMA.16816.F32.BF16 R8, R84.reuse, R10, R12 ;  /* 0x0000000a5408723c */ /* 0x040fe2000004180c */
[----:B------:R-:W1:Y:S04]  /*16b0*/  LDSM.16.M88.4 R12, [R109+0x2000] ;  /* 0x002000006d0c783b */ /* 0x000e680000000200 */
[----:B------:R-:W4:Y:S03]  /*16c0*/  LDSM.16.M88.4 R96, [R110+0x2000] ;  /* 0x002000006e60783b */ /* 0x000f260000000200 */
[C---:B------:R-:W-:Y:S01]  /*16d0*/  HMMA.16816.F32.BF16 R100, R84.reuse, R106, R100 ;  /* 0x0000006a5464723c */ /* 0x040fe20000041864 */
[----:B------:R-:W2:Y:S04]  /*16e0*/  LDSM.16.M88.4 R92, [R111+0x2000] ;  /* 0x002000006f5c783b */ /* 0x000ea80000000200 */
[----:B------:R-:W2:Y:S03]  /*16f0*/  LDSM.16.M88.4 R76, [R114+0x2000] ;  /* 0x00200000724c783b */ /* 0x000ea60000000200 */
[C---:B------:R-:W-:Y:S01]  /*1700*/  HMMA.16816.F32.BF16 R16, R84.reuse, R90, R16 ;  /* 0x0000005a5410723c */ /* 0x040fe20000041810 */
[----:B------:R-:W-:Y:S07]  /*1710*/  LDSM.16.M88.4 R88, [R120] ;  /* 0x000000007858783b */ /* 0x000fee0000000200 */
[----:B------:R-:W-:Y:S01]  /*1720*/  HMMA.16816.F32.BF16 R80, R84, R82, R24 ;  /* 0x000000525450723c */ /* 0x000fe20000041818 */
[----:B------:R-:W3:Y:S04]  /*1730*/  LDSM.16.M88.4 R84, [R115] ;  /* 0x000000007354783b */ /* 0x000ee80000000200 */
[----:B------:R-:W3:Y:S03]  /*1740*/  LDSM.16.M88.4 R24, [R116] ;  /* 0x000000007418783b */ /* 0x000ee60000000200 */
[C---:B-1----:R-:W-:Y:S08]  /*1750*/  HMMA.16816.F32.BF16 R28, R20.reuse, R12, R28 ;  /* 0x0000000c141c723c */ /* 0x042ff0000004181c */
[C---:B----4-:R-:W-:Y:S08]  /*1760*/  HMMA.16816.F32.BF16 R32, R20.reuse, R96, R32 ;  /* 0x000000601420723c */ /* 0x050ff00000041820 */
[C---:B--2---:R-:W-:Y:S08]  /*1770*/  HMMA.16816.F32.BF16 R36, R20.reuse, R92, R36 ;  /* 0x0000005c1424723c */ /* 0x044ff00000041824 */
[----:B------:R-:W-:Y:S01]  /*1780*/  HMMA.16816.F32.BF16 R40, R20, R76, R40 ;  /* 0x0000004c1428723c */ /* 0x000fe20000041828 */
[----:B------:R-:W1:Y:S07]  /*1790*/  LDSM.16.M88.4 R20, [R119] ;  /* 0x000000007714783b */ /* 0x000e6e0000000200 */
        /* <DEDUP_REMOVED lines=900> */
[----:B------:R-:W2:Y:S07]  /*4fe0*/  LDSM.16.M88.4 R84, [R118] ;  /* 0x000000007654783b */ /* 0x000eae0000000200 */
[C---:B------:R-:W-:Y:S08]  /*4ff0*/  HMMA.16816.F32.BF16 R60, R80.reuse, R12, R60 ;  /* 0x0000000c503c723c */ /* 0x040ff0000004183c */
[C---:B------:R-:W-:Y:S08]  /*5000*/  HMMA.16816.F32.BF16 R64, R80.reuse, R96, R64 ;  /* 0x000000605040723c */ /* 0x040ff00000041840 */
[C---:B------:R-:W-:Y:S08]  /*5010*/  HMMA.16816.F32.BF16 R68, R80.reuse, R92, R68 ;  /* 0x0000005c5044723c */ /* 0x040ff00000041844 */
[----:B------:R-:W-:Y:S01]  /*5020*/  HMMA.16816.F32.BF16 R72, R80, R24, R72 ;  /* 0x000000185048723c */ /* 0x000fe20000041848 */
[----:B------:R-:W-:Y:S07]  /*5030*/  LDSM.16.M88.4 R80, [R124] ;  /* 0x000000007c50783b */ /* 0x000fee0000000200 */
        /* <DEDUP_REMOVED lines=85> */
[----:B------:R-:W-:Y:S07]  /*5590*/  LDSM.16.M88.4 R80, [R109+0x2000] ;  /* 0x002000006d50783b */ /* 0x000fee0000000200 */
[C---:B------:R-:W-:Y:S01]  /*55a0*/  HMMA.16816.F32.BF16 R8, R76.reuse, R10, R12 ;  /* 0x0000000a4c08723c */ /* 0x040fe2000004180c */
[----:B------:R-:W1:Y:S04]  /*55b0*/  LDSM.16.M88.4 R12, [R108] ;  /* 0x000000006c0c783b */ /* 0x000e680000000200 */
        /* <DEDUP_REMOVED lines=23> */
[----:B------:R-:W3:Y:S07]  /*5730*/  LDSM.16.M88.4 R24, [R118] ;  /* 0x000000007618783b */ /* 0x000eee0000000200 */
[C---:B-1----:R-:W-:Y:S08]  /*5740*/  HMMA.16816.F32.BF16 R8, R12.reuse, R80, R8 ;  /* 0x000000500c08723c */ /* 0x042ff00000041808 */
[C---:B------:R-:W-:Y:S08]  /*5750*/  HMMA.16816.F32.BF16 R100, R12.reuse, R96, R100 ;  /* 0x000000600c64723c */ /* 0x040ff00000041864 */
[C---:B------:R-:W-:Y:S08]  /*5760*/  HMMA.16816.F32.BF16 R16, R12.reuse, R92, R16 ;  /* 0x0000005c0c10723c */ /* 0x040ff00000041810 */
[----:B------:R-:W-:Y:S01]  /*5770*/  HMMA.16816.F32.BF16 R84, R12, R20, R84 ;  /* 0x000000140c54723c */ /* 0x000fe20000041854 */
[----:B------:R-:W1:Y:S04]  /*5780*/  LDSM.16.M88.4 R12, [R117] ;  /* 0x00000000750c783b */ /* 0x000e680000000200 */
[----:B------:R-:W-:Y:S03]  /*5790*/  BAR.SYNC.DEFER_BLOCKING 0x0 ;  /* 0x0000000000007b1d */ /* 0x000fe60000010000 */
[-C--:B--2---:R-:W-:Y:S08]  /*57a0*/  HMMA.16816.F32.BF16 R28, R76, R82.reuse, R28 ;  /* 0x000000524c1c723c */ /* 0x084ff0000004181c */
[----:B---3--:R-:W-:Y:S08]  /*57b0*/  HMMA.16816.F32.BF16 R44, R24, R82, R44 ;  /* 0x00000052182c723c */ /* 0x008ff0000004182c */
        /* <DEDUP_REMOVED lines=54> */
[-C--:B------:R-:W-:Y:S08]  /*5b20*/  HMMA.16816.F32.BF16 R28, R92, R78.reuse, R28 ;  /* 0x0000004e5c1c723c */ /* 0x080ff0000004181c */
[-C--:B--2---:R-:W-:Y:S08]  /*5b30*/  HMMA.16816.F32.BF16 R44, R88, R78.reuse, R44 ;  /* 0x0000004e582c723c */ /* 0x084ff0000004182c */
[----:B---3--:R-:W-:Y:S01]  /*5b40*/  HMMA.16816.F32.BF16 R60, R84, R78, R60 ;  /* 0x0000004e543c723c */ /* 0x008fe2000004183c */
[----:B------:R-:W-:Y:S01]  /*5b50*/  @!PT LDS RZ, [RZ] ;  /* 0x00000000fffff984 */ /* 0x000fe20000000800 */
[----:B------:R-:W-:Y:S01]  /*5b60*/  @!PT LDS RZ, [RZ] ;  /* 0x00000000fffff984 */ /* 0x000fe20000000800 */
[----:B------:R-:W-:Y:S01]  /*5b70*/  @!PT LDS RZ, [RZ] ;  /* 0x00000000fffff984 */ /* 0x000fe20000000800 */
[----:B------:R2:W-:Y:S07]  /*5b80*/  LDGSTS.E.BYPASS.128 [R0], [R6.64+0x5c0] ;  /* 0x000005c006007fae */ /* 0x0005ee000b901c44 */
[C---:B------:R-:W-:Y:S01]  /*5b90*/  HMMA.16816.F32.BF16 R32, R92.reuse, R106, R32 ;  /* 0x0000006a5c20723c */ /* 0x040fe20000041820 */
[----:B------:R2:W-:Y:S04]  /*5ba0*/  LDGSTS.E.BYPASS.128 [R0+0x1000], [R4.64+0x5c0] ;  /* 0x010005c004007fae */ /* 0x0005e8000b901c44 */
[----:B------:R-:W0:Y:S03]  /*5bb0*/  LDGDEPBAR ;  /* 0x00000000000079af */ /* 0x000e260000000000 */
[C---:B------:R-:W-:Y:S01]  /*5bc0*/  HMMA.16816.F32.BF16 R36, R92.reuse, R10, R36 ;  /* 0x0000000a5c24723c */ /* 0x040fe20000041824 */
[----:B------:R3:W-:Y:S04]  /*5bd0*/  LDGSTS.E.BYPASS.128 [R0+0x2000], [R2.64+0x5c0] ;  /* 0x020005c002007fae */ /* 0x0007e8000b901c44 */
[----:B------:R2:W-:Y:S03]  /*5be0*/  LDGSTS.E.BYPASS.128 [R0+0x3000], [R112.64+0x5c0] ;  /* 0x030005c070007fae */ /* 0x0005e6000b901c44 */
[----:B------:R-:W-:Y:S01]  /*5bf0*/  HMMA.16816.F32.BF16 R40, R92, R14, R40 ;  /* 0x0000000e5c28723c */ /* 0x000fe20000041828 */
        /* <DEDUP_REMOVED lines=10> */
[C---:B-1----:R-:W-:Y:S01]  /*5ca0*/  HMMA.16816.F32.BF16 R76, R24.reuse, R78, R80 ;  /* 0x0000004e184c723c */ /* 0x042fe20000041850 */
[----:B------:R-:W1:Y:S04]  /*5cb0*/  LDSM.16.M88.4 R80, [R108] ;  /* 0x000000006c50783b */ /* 0x000e680000000200 */
[----:B------:R-:W4:Y:S03]  /*5cc0*/  LDSM.16.M88.4 R88, [R110+0x2000] ;  /* 0x002000006e58783b */ /* 0x000f260000000200 */
[C---:B------:R-:W-:Y:S01]  /*5cd0*/  HMMA.16816.F32.BF16 R100, R24.reuse, R106, R100 ;  /* 0x0000006a1864723c */ /* 0x040fe20000041864 */
[----:B------:R-:W-:Y:S04]  /*5ce0*/  LDSM.16.M88.4 R92, [R111+0x2000] ;  /* 0x002000006f5c783b */ /* 0x000fe80000000200 */
[----:B------:R-:W2:Y:S03]  /*5cf0*/  LDSM.16.M88.4 R104, [R115] ;  /* 0x000000007368783b */ /* 0x000ea60000000200 */
[C---:B------:R-:W-:Y:S01]  /*5d00*/  HMMA.16816.F32.BF16 R16, R24.reuse, R10, R16 ;  /* 0x0000000a1810723c */ /* 0x040fe20000041810 */
[----:B------:R-:W2:Y:S04]  /*5d10*/  LDSM.16.M88.4 R108, [R116] ;  /* 0x00000000746c783b */ /* 0x000ea80000000200 */
[----:B------:R-:W3:Y:S03]  /*5d20*/  LDSM.16.M88.4 R8, [R119] ;  /* 0x000000007708783b */ /* 0x000ee60000000200 */
[----:B------:R-:W-:Y:S01]  /*5d30*/  HMMA.16816.F32.BF16 R20, R24, R14, R20 ;  /* 0x0000000e1814723c */ /* 0x000fe20000041814 */
[----:B------:R1:W3:Y:S04]  /*5d40*/  LDSM.16.M88.4 R96, [R114+0x2000] ;  /* 0x002000007260783b */ /* 0x0002e80000000200 */
[----:B------:R-:W-:Y:S01]  /*5d50*/  LDSM.16.M88.4 R12, [R118] ;  /* 0x00000000760c783b */ /* 0x000fe20000000200 */
[----:B-1----:R-:W-:-:S03]  /*5d60*/  IMAD.MOV.U32 R114, RZ, RZ, R121 ;  /* 0x000000ffff727224 */ /* 0x002fc600078e0079 */
[----:B------:R-:W-:Y:S04]  /*5d70*/  LDSM.16.M88.4 R24, [R117] ;  /* 0x000000007518783b */ /* 0x000fe80000000200 */
[----:B------:R-:W1:Y:S01]  /*5d80*/  LDSM.16.M88.4 R120, [R120] ;  /* 0x000000007878783b */ /* 0x000e620000000200 */
[C---:B------:R-:W-:Y:S03]  /*5d90*/  HMMA.16816.F32.BF16 R28, R80.reuse, R84, R28 ;  /* 0x00000054501c723c */ /* 0x040fe6000004181c */
[----:B------:R-:W3:Y:S04]  /*5da0*/  S2R R119, SR_TID.X ;  /* 0x0000000000777919 */ /* 0x000ee80000002100 */
[----:B------:R-:W3:Y:S01]  /*5db0*/  S2R R116, SR_TID.X ;  /* 0x0000000000747919 */ /* 0x000ee20000002100 */
[----:B----4-:R-:W-:Y:S03]  /*5dc0*/  HMMA.16816.F32.BF16 R32, R80, R88, R32 ;  /* 0x000000585020723c */ /* 0x010fe60000041820 */
[----:B------:R-:W4:Y:S05]  /*5dd0*/  S2R R115, SR_TID.X ;  /* 0x0000000000737919 */ /* 0x000f2a0000002100 */
[-C--:B--2---:R-:W-:Y:S08]  /*5de0*/  HMMA.16816.F32.BF16 R44, R104, R84.reuse, R44 ;  /* 0x00000054682c723c */ /* 0x084ff0000004182c */
[----:B------:R-:W-:Y:S01]  /*5df0*/  HMMA.16816.F32.BF16 R60, R108, R84, R60 ;  /* 0x000000546c3c723c */ /* 0x000fe2000004183c */
[----:B---3--:R-:W-:-:S02]  /*5e00*/  LOP3.LUT R119, R119, 0x10, RZ, 0xc0, !PT ;  /* 0x0000001077777812 */ /* 0x008fc400078ec0ff */
[----:B------:R-:W-:-:S05]  /*5e10*/  LOP3.LUT R116, R116, 0x80, RZ, 0xc0, !PT ;  /* 0x0000008074747812 */ /* 0x000fca00078ec0ff */
[----:B------:R-:W-:Y:S01]  /*5e20*/  HMMA.16816.F32.BF16 R76, R8, R84, R76 ;  /* 0x00000054084c723c */ /* 0x000fe2000004184c */
[----:B------:R-:W2:Y:S01]  /*5e30*/  S2R R84, SR_TID.X ;  /* 0x0000000000547919 */ /* 0x000ea20000002100 */
[----:B----4-:R-:W-:-:S06]  /*5e40*/  IMAD.SHL.U32 R115, R115, 0x8, RZ ;  /* 0x0000000873737824 */ /* 0x010fcc00078e00ff */
[C---:B------:R-:W-:Y:S08]  /*5e50*/  HMMA.16816.F32.BF16 R36, R80.reuse, R92, R36 ;  /* 0x0000005c5024723c */ /* 0x040ff00000041824 */
[----:B------:R-:W-:Y:S01]  /*5e60*/  HMMA.16816.F32.BF16 R40, R80, R96, R40 ;  /* 0x000000605028723c */ /* 0x000fe20000041828 */
[----:B------:R-:W3:Y:S04]  /*5e70*/  LDSM.16.M88.4 R80, [R124] ;  /* 0x000000007c50783b */ /* 0x000ee80000000200 */
[----:B------:R-:W-:Y:S03]  /*5e80*/  BAR.SYNC.DEFER_BLOCKING 0x0 ;  /* 0x0000000000007b1d */ /* 0x000fe60000010000 */
[C---:B------:R-:W-:Y:S08]  /*5e90*/  HMMA.16816.F32.BF16 R100, R8.reuse, R88, R100 ;  /* 0x000000580864723c */ /* 0x040ff00000041864 */
[C---:B------:R-:W-:Y:S08]  /*5ea0*/  HMMA.16816.F32.BF16 R16, R8.reuse, R92, R16 ;  /* 0x0000005c0810723c */ /* 0x040ff00000041810 */
[----:B------:R-:W-:Y:S01]  /*5eb0*/  HMMA.16816.F32.BF16 R20, R8, R96, R20 ;  /* 0x000000600814723c */ /* 0x000fe20000041814 */
[----:B------:R-:W-:Y:S01]  /*5ec0*/  @!PT LDS RZ, [RZ] ;  /* 0x00000000fffff984 */ /* 0x000fe20000000800 */
[----:B------:R-:W-:Y:S01]  /*5ed0*/  @!PT LDS RZ, [RZ] ;  /* 0x00000000fffff984 */ /* 0x000fe20000000800 */
[----:B------:R-:W-:Y:S01]  /*5ee0*/  @!PT LDS RZ, [RZ] ;  /* 0x00000000fffff984 */ /* 0x000fe20000000800 */
[----:B------:R4:W-:Y:S06]  /*5ef0*/  LDGSTS.E.BYPASS.128 [R0], [R6.64+0x600], !PT ;  /* 0x0000060006007fae */ /* 0x0009ec000f901c44 */
[C---:B--2---:R-:W-:Y:S01]  /*5f00*/  IMAD.SHL.U32 R9, R84.reuse, 0x20, RZ ;  /* 0x0000002054097824 */ /* 0x044fe200078e00ff */
[----:B------:R-:W-:Y:S01]  /*5f10*/  HMMA.16816.F32.BF16 R48, R104, R88, R48 ;  /* 0x000000586830723c */ /* 0x000fe20000041830 */
[----:B------:R-:W-:Y:S01]  /*5f20*/  IMAD.SHL.U32 R8, R84, 0x2, RZ ;  /* 0x0000000254087824 */ /* 0x000fe200078e00ff */
[----:B------:R4:W-:Y:S01]  /*5f30*/  LDGSTS.E.BYPASS.128 [R0+0x1000], [R4.64+0x600], !PT ;  /* 0x0100060004007fae */ /* 0x0009e2000f901c44 */
[----:B------:R-:W-:-:S02]  /*5f40*/  SHF.R.U32.HI R11, RZ, 0x4, R115 ;  /* 0x00000004ff0b7819 */ /* 0x000fc40000011673 */
[----:B------:R-:W-:Y:S01]  /*5f50*/  LOP3.LUT R9, R9, 0x180, RZ, 0xc0, !PT ;  /* 0x0000018009097812 */ /* 0x000fe200078ec0ff */
[----:B------:R-:W0:Y:S02]  /*5f60*/  LDGDEPBAR ;  /* 0x00000000000079af */ /* 0x000e240000000000 */
[----:B------:R-:W-:Y:S01]  /*5f70*/  HMMA.16816.F32.BF16 R52, R104, R92, R52 ;  /* 0x0000005c6834723c */ /* 0x000fe20000041834 */
[----:B------:R-:W-:Y:S01]  /*5f80*/  LOP3.LUT R8, R9, 0x6, R8, 0xf8, !PT ;  /* 0x0000000609087812 */ /* 0x000fe200078ef808 */
[----:B------:R2:W-:Y:S01]  /*5f90*/  LDGSTS.E.BYPASS.128 [R0+0x2000], [R2.64+0x600], !PT ;  /* 0x0200060002007fae */ /* 0x0005e2000f901c44 */
[----:B------:R-:W-:-:S03]  /*5fa0*/  LOP3.LUT R9, R115, 0x7f8, RZ, 0xc0, !PT ;  /* 0x000007f873097812 */ /* 0x000fc600078ec0ff */
[----:B------:R4:W-:Y:S01]  /*5fb0*/  LDGSTS.E.BYPASS.128 [R0+0x3000], [R112.64+0x600], !PT ;  /* 0x0300060070007fae */ /* 0x0009e2000f901c44 */
[----:B------:R-:W-:Y:S01]  /*5fc0*/  IMAD R8, R119, 0x20, R8 ;  /* 0x0000002077087824 */ /* 0x000fe200078e0208 */
[----:B------:R-:W-:Y:S02]  /*5fd0*/  HMMA.16816.F32.BF16 R56, R104, R96, R56 ;  /* 0x000000606838723c */ /* 0x000fe40000041838 */
[----:B------:R-:W0:Y:S01]  /*5fe0*/  LDGDEPBAR ;  /* 0x00000000000079af */ /* 0x000e220000000000 */
[----:B------:R-:W-:-:S03]  /*5ff0*/  IMAD R10, R116, 0x10, R8 ;  /* 0x00000010740a7824 */ /* 0x000fc600078e0208 */
[----:B------:R-:W1:Y:S01]  /*6000*/  S2R R116, SR_TID.X ;  /* 0x0000000000747919 */ /* 0x000e620000002100 */
[----:B--2---:R-:W-:Y:S01]  /*6010*/  SHF.R.U32.HI R2, RZ, 0x4, R84 ;  /* 0x00000004ff027819 */ /* 0x004fe20000011654 */
[C---:B------:R-:W-:Y:S01]  /*6020*/  HMMA.16816.F32.BF16 R64, R108.reuse, R88, R64 ;  /* 0x000000586c40723c */ /* 0x040fe20000041840 */
[----:B------:R-:W-:Y:S02]  /*6030*/  IADD3 R8, R10, 0x400, RZ ;  /* 0x000004000a087810 */ /* 0x000fe40007ffe0ff */
[----:B------:R-:W-:Y:S02]  /*6040*/  SGXT.U32 R2, R2, 0x4 ;  /* 0x000000040202781a */ /* 0x000fe40000000000 */
[----:B------:R-:W-:Y:S02]  /*6050*/  SHF.R.U32.HI R8, RZ, 0x4, R8 ;  /* 0x00000004ff087819 */ /* 0x000fe40000011608 */
[----:B----4-:R-:W-:Y:S01]  /*6060*/  LOP3.LUT R0, R114, 0x78, R115, 0xf8, !PT ;  /* 0x0000007872007812 */ /* 0x010fe200078ef873 */
[----:B------:R-:W-:Y:S01]  /*6070*/  HMMA.16816.F32.BF16 R68, R108, R92, R68 ;  /* 0x0000005c6c44723c */ /* 0x000fe20000041844 */
[----:B------:R-:W-:-:S02]  /*6080*/  LOP3.LUT R3, R2, R125, RZ, 0xfc, !PT ;  /* 0x0000007d02037212 */ /* 0x000fc400078efcff */
[----:B------:R-:W-:Y:S02]  /*6090*/  ISETP.GE.AND P0, PT, R0, 0x300, PT ;  /* 0x000003000000780c */ /* 0x000fe40003f06270 */
[C---:B------:R-:W-:Y:S02]  /*60a0*/  LOP3.LUT R2, R3.reuse, 0x10, RZ, 0xfc, !PT ;  /* 0x0000001003027812 */ /* 0x040fe400078efcff */
[----:B------:R-:W-:Y:S01]  /*60b0*/  ISETP.LT.AND P5, PT, R3, 0x4d, !P0 ;  /* 0x0000004d0300780c */ /* 0x000fe200047a1270 */
[----:B------:R-:W-:Y:S01]  /*60c0*/  HMMA.16816.F32.BF16 R72, R108, R96, R72 ;  /* 0x000000606c48723c */ /* 0x000fe20000041848 */
[----:B------:R-:W-:Y:S01]  /*60d0*/  ISETP.LT.AND P4, PT, R2, 0x4d, !P0 ;  /* 0x0000004d0200780c */ /* 0x000fe20004781270 */
[----:B------:R-:W-:-:S04]  /*60e0*/  DEPBAR.LE SB0, 0x0 ;  /* 0x000080000000791a */ /* 0x000fc80000000000 */
[----:B-1----:R-:W-:Y:S02]  /*60f0*/  SHF.R.U32.HI R116, RZ, 0x2, R116 ;  /* 0x00000002ff747819 */ /* 0x002fe40000011674 */
[----:B------:R-:W-:Y:S01]  /*6100*/  HMMA.16816.F32.BF16 R32, R120, R90, R32 ;  /* 0x0000005a7820723c */ /* 0x000fe20000041820 */
[----:B------:R-:W-:-:S07]  /*6110*/  ISETP.LT.AND P1, PT, R125, RZ, !P0 ;  /* 0x000000ff7d00720c */ /* 0x000fce0004721270 */
[C---:B------:R-:W-:Y:S08]  /*6120*/  HMMA.16816.F32.BF16 R28, R120.reuse, R86, R28 ;  /* 0x00000056781c723c */ /* 0x040ff0000004181c */
[C---:B------:R-:W-:Y:S08]  /*6130*/  HMMA.16816.F32.BF16 R36, R120.reuse, R94, R36 ;  /* 0x0000005e7824723c */ /* 0x040ff00000041824 */
[----:B------:R-:W-:Y:S01]  /*6140*/  HMMA.16816.F32.BF16 R40, R120, R98, R40 ;  /* 0x000000627828723c */ /* 0x000fe20000041828 */
[----:B------:R-:W-:-:S07]  /*6150*/  F2FP.BF16.PACK_AB R34, R35, R34 ;  /* 0x000000222322723e */ /* 0x000fce00000010ff */
[----:B------:R-:W-:Y:S01]  /*6160*/  HMMA.16816.F32.BF16 R44, R12, R86, R44 ;  /* 0x000000560c2c723c */ /* 0x000fe2000004182c */
[----:B------:R-:W-:Y:S02]  /*6170*/  F2FP.BF16.PACK_AB R29, R29, R28 ;  /* 0x0000001c1d1d723e */ /* 0x000fe400000010ff */
[----:B------:R-:W-:-:S05]  /*6180*/  F2FP.BF16.PACK_AB R30, R31, R30 ;  /* 0x0000001e1f1e723e */ /* 0x000fca00000010ff */
        /* <DEDUP_REMOVED lines=8> */
[----:B------:R-:W-:-:S04]  /*6210*/  F2FP.BF16.PACK_AB R46, R47, R46 ;  /* 0x0000002e2f2e723e */ /* 0x000fc800000010ff */
[----:B------:R-:W-:Y:S01]  /*6220*/  LOP3.LUT R12, R9, 0x800, RZ, 0xfc, !PT ;  /* 0x00000800090c7812 */ /* 0x000fe200078efcff */
[C---:B------:R-:W-:Y:S01]  /*6230*/  HMMA.16816.F32.BF16 R60, R24.reuse, R86, R60 ;  /* 0x00000056183c723c */ /* 0x040fe2000004183c */
[----:B------:R-:W-:Y:S02]  /*6240*/  LOP3.LUT R14, R11, 0x78, RZ, 0xc0, !PT ;  /* 0x000000780b0e7812 */ /* 0x000fe400078ec0ff */
[----:B------:R-:W-:Y:S02]  /*6250*/  SHF.R.U32.HI R12, RZ, 0x4, R12 ;  /* 0x00000004ff0c7819 */ /* 0x000fe4000001160c */
[C---:B------:R-:W-:Y:S02]  /*6260*/  LOP3.LUT R11, R10.reuse, 0x18, R116, 0xf8, !PT ;  /* 0x000000180a0b7812 */ /* 0x040fe400078ef874 */
[----:B------:R-:W-:Y:S01]  /*6270*/  F2FP.BF16.PACK_AB R49, R49, R48 ;  /* 0x000000303131723e */ /* 0x000fe200000010ff */
[----:B------:R-:W-:Y:S01]  /*6280*/  HMMA.16816.F32.BF16 R64, R24, R90, R64 ;  /* 0x0000005a1840723c */ /* 0x000fe20000041840 */
[----:B------:R-:W-:-:S02]  /*6290*/  LEA.HI R10, R10, R11, RZ, 0x1c ;  /* 0x0000000b0a0a7211 */ /* 0x000fc400078fe0ff */
[----:B------:R-:W-:Y:S02]  /*62a0*/  F2FP.BF16.PACK_AB R50, R51, R50 ;  /* 0x000000323332723e */ /* 0x000fe400000010ff */
[----:B------:R-:W-:Y:S02]  /*62b0*/  F2FP.BF16.PACK_AB R53, R53, R52 ;  /* 0x000000343535723e */ /* 0x000fe400000010ff */
[----:B------:R-:W-:Y:S01]  /*62c0*/  F2FP.BF16.PACK_AB R54, R55, R54 ;  /* 0x000000363736723e */ /* 0x000fe200000010ff */
[----:B------:R-:W-:Y:S01]  /*62d0*/  HMMA.16816.F32.BF16 R68, R24, R94, R68 ;  /* 0x0000005e1844723c */ /* 0x000fe20000041844 */
[----:B------:R-:W-:Y:S02]  /*62e0*/  F2FP.BF16.PACK_AB R57, R57, R56 ;  /* 0x000000383939723e */ /* 0x000fe400000010ff */
[----:B------:R-:W-:-:S05]  /*62f0*/  F2FP.BF16.PACK_AB R58, R59, R58 ;  /* 0x0000003a3b3a723e */ /* 0x000fca00000010ff */
[----:B------:R-:W-:Y:S01]  /*6300*/  HMMA.16816.F32.BF16 R72, R24, R98, R72 ;  /* 0x000000621848723c */ /* 0x000fe20000041848 */
[----:B------:R-:W-:Y:S02]  /*6310*/  F2FP.BF16.PACK_AB R61, R61, R60 ;  /* 0x0000003c3d3d723e */ /* 0x000fe400000010ff */
[----:B------:R-:W-:-:S04]  /*6320*/  F2FP.BF16.PACK_AB R62, R63, R62 ;  /* 0x0000003e3f3e723e */ /* 0x000fc800000010ff */
[----:B------:R-:W-:Y:S01]  /*6330*/  LOP3.LUT R24, R12, 0xf8, RZ, 0xc0, !PT ;  /* 0x000000f80c187812 */ /* 0x000fe200078ec0ff */
[C---:B---3--:R-:W-:Y:S01]  /*6340*/  HMMA.16816.F32.BF16 R20, R80.reuse, R98, R20 ;  /* 0x000000625014723c */ /* 0x048fe20000041814 */
[----:B------:R-:W-:Y:S01]  /*6350*/  LOP3.LUT R12, R8, 0xf8, RZ, 0xc0, !PT ;  /* 0x000000f8080c7812 */ /* 0x000fe200078ec0ff */
[----:B------:R-:W-:Y:S01]  /*6360*/  IMAD.IADD R8, R9, 0x1, R14 ;  /* 0x0000000109087824 */ /* 0x000fe200078e020e */
[----:B------:R-:W-:Y:S01]  /*6370*/  F2FP.BF16.PACK_AB R65, R65, R64 ;  /* 0x000000404141723e */ /* 0x000fe200000010ff */
[----:B------:R-:W-:Y:S01]  /*6380*/  IMAD.IADD R9, R9, 0x1, R24 ;  /* 0x0000000109097824 */ /* 0x000fe200078e0218 */
[----:B------:R-:W-:Y:S01]  /*6390*/  F2FP.BF16.PACK_AB R66, R67, R66 ;  /* 0x000000424342723e */ /* 0x000fe200000010ff */
[----:B------:R-:W-:Y:S01]  /*63a0*/  IMAD.IADD R12, R11, 0x1, R12 ;  /* 0x000000010b0c7824 */ /* 0x000fe200078e020c */
[----:B------:R-:W-:Y:S01]  /*63b0*/  F2FP.BF16.PACK_AB R11, R33, R32 ;  /* 0x00000020210b723e */ /* 0x000fe200000010ff */
[----:B------:R-:W-:Y:S01]  /*63c0*/  IMAD.SHL.U32 R32, R10, 0x2, RZ ;  /* 0x000000020a207824 */ /* 0x000fe200078e00ff */
[----:B------:R-:W-:Y:S01]  /*63d0*/  BAR.SYNC.DEFER_BLOCKING 0x0 ;  /* 0x0000000000007b1d */ /* 0x000fe20000010000 */
[----:B------:R-:W-:Y:S01]  /*63e0*/  IMAD.SHL.U32 R33, R12, 0x2, RZ ;  /* 0x000000020c217824 */ /* 0x000fe200078e00ff */
[----:B------:R-:W-:Y:S01]  /*63f0*/  F2FP.BF16.PACK_AB R69, R69, R68 ;  /* 0x000000444545723e */ /* 0x000fe200000010ff */
[----:B------:R-:W-:Y:S01]  /*6400*/  IMAD.SHL.U32 R28, R8, 0x2, RZ ;  /* 0x00000002081c7824 */ /* 0x000fe200078e00ff */
[----:B------:R-:W-:Y:S01]  /*6410*/  F2FP.BF16.PACK_AB R70, R71, R70 ;  /* 0x000000464746723e */ /* 0x000fe200000010ff */
[----:B------:R-:W-:Y:S01]  /*6420*/  IMAD.SHL.U32 R43, R9, 0x2, RZ ;  /* 0x00000002092b7824 */ /* 0x000fe200078e00ff */
[----:B------:R-:W-:Y:S01]  /*6430*/  HMMA.16816.F32.BF16 R16, R80, R94, R16 ;  /* 0x0000005e5010723c */ /* 0x000fe20000041810 */
[----:B------:R-:W-:-:S02]  /*6440*/  F2FP.BF16.PACK_AB R73, R73, R72 ;  /* 0x000000484949723e */ /* 0x000fc400000010ff */
[----:B------:R-:W-:-:S05]  /*6450*/  F2FP.BF16.PACK_AB R74, R75, R74 ;  /* 0x0000004a4b4a723e */ /* 0x000fca00000010ff */
[----:B------:R-:W-:Y:S01]  /*6460*/  HMMA.16816.F32.BF16 R76, R80, R86, R76 ;  /* 0x00000056504c723c */ /* 0x000fe2000004184c */
[----:B------:R-:W-:Y:S02]  /*6470*/  F2FP.BF16.PACK_AB R39, R21, R20 ;  /* 0x000000141527723e */ /* 0x000fe400000010ff */
[----:B------:R-:W-:-:S05]  /*6480*/  F2FP.BF16.PACK_AB R40, R23, R22 ;  /* 0x000000161728723e */ /* 0x000fca00000010ff */
[----:B------:R-:W-:Y:S01]  /*6490*/  HMMA.16816.F32.BF16 R100, R80, R90, R100 ;  /* 0x0000005a5064723c */ /* 0x000fe20000041864 */
[----:B------:R-:W-:Y:S04]  /*64a0*/  STS [R32], R29 ;  /* 0x0000001d20007388 */ /* 0x000fe80000000800 */
[----:B------:R-:W-:Y:S03]  /*64b0*/  STS [R33+0x800], R30 ;  /* 0x0008001e21007388 */ /* 0x000fe60000000800 */
[----:B------:R-:W-:Y:S01]  /*64c0*/  F2FP.BF16.PACK_AB R35, R17, R16 ;  /* 0x000000101123723e */ /* 0x000fe200000010ff */
[----:B------:R-:W-:Y:S01]  /*64d0*/  STS [R32+0x40], R11 ;  /* 0x0000400b20007388 */ /* 0x000fe20000000800 */
[----:B------:R-:W-:-:S03]  /*64e0*/  F2FP.BF16.PACK_AB R36, R19, R18 ;  /* 0x000000121324723e */ /* 0x000fc600000010ff */
[----:B------:R1:W-:Y:S03]  /*64f0*/  STS [R33+0x840], R34 ;  /* 0x0008402221007388 */ /* 0x0003e60000000800 */
[----:B------:R-:W-:Y:S01]  /*6500*/  F2FP.BF16.PACK_AB R77, R77, R76 ;  /* 0x0000004c4d4d723e */ /* 0x000fe200000010ff */
[----:B------:R-:W-:Y:S01]  /*6510*/  STS [R32+0x80], R37 ;  /* 0x0000802520007388 */ /* 0x000fe20000000800 */
[----:B------:R-:W-:-:S03]  /*6520*/  F2FP.BF16.PACK_AB R78, R79, R78 ;  /* 0x0000004e4f4e723e */ /* 0x000fc600000010ff */
[----:B------:R-:W-:Y:S03]  /*6530*/  STS [R33+0x880], R38 ;  /* 0x0008802621007388 */ /* 0x000fe60000000800 */
[----:B------:R-:W-:Y:S01]  /*6540*/  F2FP.BF16.PACK_AB R101, R101, R100 ;  /* 0x000000646565723e */ /* 0x000fe200000010ff */
[----:B------:R-:W-:Y:S01]  /*6550*/  STS [R32+0xc0], R41 ;  /* 0x0000c02920007388 */ /* 0x000fe20000000800 */
[----:B------:R-:W-:Y:S02]  /*6560*/  F2FP.BF16.PACK_AB R102, R103, R102 ;  /* 0x000000666766723e */ /* 0x000fe400000010ff */
[C---:B-1----:R-:W-:Y:S01]  /*6570*/  LOP3.LUT R34, R3.reuse, 0x30, RZ, 0xfc, !PT ;  /* 0x0000003003227812 */ /* 0x042fe200078efcff */
[----:B------:R1:W-:Y:S04]  /*6580*/  STS [R33+0x8c0], R42 ;  /* 0x0008c02a21007388 */ /* 0x0003e80000000800 */
[----:B------:R-:W-:Y:S01]  /*6590*/  BAR.SYNC.DEFER_BLOCKING 0x0 ;  /* 0x0000000000007b1d */ /* 0x000fe20000010000 */
[----:B------:R-:W-:Y:S01]  /*65a0*/  ISETP.LT.AND P2, PT, R34, 0x4d, !P0 ;  /* 0x0000004d2200780c */ /* 0x000fe20004741270 */
[C---:B-1----:R-:W-:Y:S01]  /*65b0*/  IMAD R42, R3.reuse, 0x300, R0 ;  /* 0x00000300032a7824 */ /* 0x042fe200078e0200 */
[----:B------:R-:W-:-:S04]  /*65c0*/  LOP3.LUT R0, R3, 0x40, RZ, 0xfc, !PT ;  /* 0x0000004003007812 */ /* 0x000fc800078efcff */
[C---:B------:R-:W-:Y:S02]  /*65d0*/  IADD3 R34, R42.reuse, 0x6000, RZ ;  /* 0x000060002a227810 */ /* 0x040fe40007ffe0ff */
[----:B------:R-:W-:Y:S01]  /*65e0*/  IADD3 R38, R42, 0xc000, RZ ;  /* 0x0000c0002a267810 */ /* 0x000fe20007ffe0ff */
[----:B------:R-:W1:Y:S04]  /*65f0*/  LDS.128 R20, [R28] ;  /* 0x000000001c147984 */ /* 0x000e680000000c00 */
[----:B------:R-:W2:Y:S04]  /*6600*/  LDS.128 R24, [R43+0x1000] ;  /* 0x001000002b187984 */ /* 0x000ea80000000c00 */
[----:B------:R-:W-:Y:S06]  /*6610*/  BAR.SYNC.DEFER_BLOCKING 0x0 ;  /* 0x0000000000007b1d */ /* 0x000fec0000010000 */
[----:B------:R3:W-:Y:S04]  /*6620*/  STS [R32], R45 ;  /* 0x0000002d20007388 */ /* 0x0007e80000000800 */
[----:B------:R-:W-:Y:S04]  /*6630*/  STS [R33+0x800], R46 ;  /* 0x0008002e21007388 */ /* 0x000fe80000000800 */
[----:B------:R-:W-:Y:S01]  /*6640*/  STS [R32+0x40], R49 ;  /* 0x0000403120007388 */ /* 0x000fe20000000800 */
[----:B---3--:R-:W-:-:S03]  /*6650*/  IMAD.MOV.U32 R45, RZ, RZ, 0x2 ;  /* 0x00000002ff2d7424 */ /* 0x008fc600078e00ff */
[----:B------:R-:W-:Y:S04]  /*6660*/  STS [R33+0x840], R50 ;  /* 0x0008403221007388 */ /* 0x000fe80000000800 */
[----:B------:R-:W-:Y:S04]  /*6670*/  STS [R32+0x80], R53 ;  /* 0x0000803520007388 */ /* 0x000fe80000000800 */
[----:B------:R-:W-:Y:S04]  /*6680*/  STS [R33+0x880], R54 ;  /* 0x0008803621007388 */ /* 0x000fe80000000800 */
[----:B------:R-:W-:Y:S04]  /*6690*/  STS [R32+0xc0], R57 ;  /* 0x0000c03920007388 */ /* 0x000fe80000000800 */
[----:B------:R-:W-:Y:S04]  /*66a0*/  STS [R33+0x8c0], R58 ;  /* 0x0008c03a21007388 */ /* 0x000fe80000000800 */
[----:B------:R-:W-:Y:S06]  /*66b0*/  BAR.SYNC.DEFER_BLOCKING 0x0 ;  /* 0x0000000000007b1d */ /* 0x000fec0000010000 */
[----:B------:R-:W3:Y:S04]  /*66c0*/  LDS.128 R4, [R28] ;  /* 0x000000001c047984 */ /* 0x000ee80000000c00 */
[----:B------:R-:W4:Y:S04]  /*66d0*/  LDS.128 R8, [R43+0x1000] ;  /* 0x001000002b087984 */ /* 0x000f280000000c00 */
[----:B------:R-:W-:Y:S06]  /*66e0*/  BAR.SYNC.DEFER_BLOCKING 0x0 ;  /* 0x0000000000007b1d */ /* 0x000fec0000010000 */
[----:B------:R-:W-:Y:S04]  /*66f0*/  STS [R32], R61 ;  /* 0x0000003d20007388 */ /* 0x000fe80000000800 */
[----:B------:R-:W-:Y:S04]  /*6700*/  STS [R33+0x800], R62 ;  /* 0x0008003e21007388 */ /* 0x000fe80000000800 */
[----:B------:R-:W-:Y:S04]  /*6710*/  STS [R32+0x40], R65 ;  /* 0x0000404120007388 */ /* 0x000fe80000000800 */
[----:B------:R-:W-:Y:S04]  /*6720*/  STS [R33+0x840], R66 ;  /* 0x0008404221007388 */ /* 0x000fe80000000800 */
[----:B------:R-:W-:Y:S04]  /*6730*/  STS [R32+0x80], R69 ;  /* 0x0000804520007388 */ /* 0x000fe80000000800 */
[----:B------:R-:W-:Y:S04]  /*6740*/  STS [R33+0x880], R70 ;  /* 0x0008804621007388 */ /* 0x000fe80000000800 */
[----:B------:R-:W-:Y:S04]  /*6750*/  STS [R32+0xc0], R73 ;  /* 0x0000c04920007388 */ /* 0x000fe80000000800 */
[----:B------:R-:W-:Y:S04]  /*6760*/  STS [R33+0x8c0], R74 ;  /* 0x0008c04a21007388 */ /* 0x000fe80000000800 */
[----:B------:R-:W-:Y:S06]  /*6770*/  BAR.SYNC.DEFER_BLOCKING 0x0 ;  /* 0x0000000000007b1d */ /* 0x000fec0000010000 */
[----:B------:R-:W1:Y:S04]  /*6780*/  LDS.128 R12, [R28] ;  /* 0x000000001c0c7984 */ /* 0x000e680000000c00 */
[----:B------:R-:W1:Y:S04]  /*6790*/  LDS.128 R16, [R43+0x1000] ;  /* 0x001000002b107984 */ /* 0x000e680000000c00 */
[----:B------:R-:W-:Y:S06]  /*67a0*/  BAR.SYNC.DEFER_BLOCKING 0x0 ;  /* 0x0000000000007b1d */ /* 0x000fec0000010000 */
[----:B------:R-:W-:Y:S04]  /*67b0*/  STS [R32], R77 ;  /* 0x0000004d20007388 */ /* 0x000fe80000000800 */
[----:B------:R-:W-:Y:S04]  /*67c0*/  STS [R33+0x800], R78 ;  /* 0x0008004e21007388 */ /* 0x000fe80000000800 */
[----:B------:R-:W-:Y:S04]  /*67d0*/  STS [R32+0x40], R101 ;  /* 0x0000406520007388 */ /* 0x000fe80000000800 */
[----:B------:R-:W-:Y:S04]  /*67e0*/  STS [R33+0x840], R102 ;  /* 0x0008406621007388 */ /* 0x000fe80000000800 */
[----:B------:R1:W-:Y:S04]  /*67f0*/  STS [R32+0x80], R35 ;  /* 0x0000802320007388 */ /* 0x0003e80000000800 */
[----:B------:R-:W-:Y:S04]  /*6800*/  STS [R33+0x880], R36 ;  /* 0x0008802421007388 */ /* 0x000fe80000000800 */
[----:B------:R2:W-:Y:S01]  /*6810*/  STS [R32+0xc0], R39 ;  /* 0x0000c02720007388 */ /* 0x0005e20000000800 */
[----:B-1----:R-:W-:Y:S01]  /*6820*/  LOP3.LUT R35, R3, 0x20, RZ, 0xfc, !PT ;  /* 0x0000002003237812 */ /* 0x002fe200078efcff */
[----:B------:R-:W-:-:S02]  /*6830*/  IMAD.WIDE R2, R42, R45, c[0x0][0x170] ;  /* 0x00005c002a027625 */ /* 0x000fc400078e022d */
[----:B------:R1:W-:Y:S04]  /*6840*/  STS [R33+0x8c0], R40 ;  /* 0x0008c02821007388 */ /* 0x0003e80000000800 */
[----:B------:R-:W-:Y:S01]  /*6850*/  BAR.SYNC.DEFER_BLOCKING 0x0 ;  /* 0x0000000000007b1d */ /* 0x000fe20000010000 */
[----:B------:R-:W-:Y:S01]  /*6860*/  ISETP.LT.AND P3, PT, R35, 0x4d, !P0 ;  /* 0x0000004d2300780c */ /* 0x000fe20004761270 */
[-C--:B------:R-:W-:Y:S01]  /*6870*/  IMAD.WIDE R34, R34, R45.reuse, c[0x0][0x170] ;  /* 0x00005c0022227625 */ /* 0x080fe200078e022d */
[----:B--2---:R-:W-:Y:S02]  /*6880*/  IADD3 R32, R42, 0x3000, RZ ;  /* 0x000030002a207810 */ /* 0x004fe40007ffe0ff */
[----:B------:R-:W-:Y:S01]  /*6890*/  ISETP.LT.AND P0, PT, R0, 0x4d, !P0 ;  /* 0x0000004d0000780c */ /* 0x000fe20004701270 */
[----:B------:R-:W-:Y:S01]  /*68a0*/  IMAD.WIDE R38, R38, R45, c[0x0][0x170] ;  /* 0x00005c0026267625 */ /* 0x000fe200078e022d */
[----:B------:R-:W-:-:S02]  /*68b0*/  IADD3 R36, R42, 0x9000, RZ ;  /* 0x000090002a247810 */ /* 0x000fc40007ffe0ff */
[----:B-1----:R-:W-:Y:S01]  /*68c0*/  IADD3 R40, R42, 0xf000, RZ ;  /* 0x0000f0002a287810 */ /* 0x002fe20007ffe0ff */
[----:B------:R-:W-:Y:S01]  /*68d0*/  IMAD.WIDE R32, R32, R45, c[0x0][0x170] ;  /* 0x00005c0020207625 */ /* 0x000fe200078e022d */
[----:B------:R-:W-:-:S03]  /*68e0*/  IADD3 R0, R42, 0x12000, RZ ;  /* 0x000120002a007810 */ /* 0x000fc60007ffe0ff */
[----:B------:R-:W-:-:S04]  /*68f0*/  IMAD.WIDE R36, R36, R45, c[0x0][0x170] ;  /* 0x00005c0024247625 */ /* 0x000fc800078e022d */
[-C--:B------:R-:W-:Y:S01]  /*6900*/  IMAD.WIDE R40, R40, R45.reuse, c[0x0][0x170] ;  /* 0x00005c0028287625 */ /* 0x080fe200078e022d */
[----:B------:R-:W1:Y:S04]  /*6910*/  LDS.128 R28, [R28] ;  /* 0x000000001c1c7984 */ /* 0x000e680000000c00 */
[----:B------:R2:W-:Y:S04]  /*6920*/  @P5 STG.E.128 [R2.64], R20 ;  /* 0x0000001402005986 */ /* 0x0005e8000c101d04 */
[----:B------:R1:W-:Y:S04]  /*6930*/  @P4 STG.E.128 [R32.64], R24 ;  /* 0x0000001820004986 */ /* 0x0003e8000c101d04 */
[----:B---3--:R3:W-:Y:S04]  /*6940*/  @P3 STG.E.128 [R34.64], R4 ;  /* 0x0000000422003986 */ /* 0x0087e8000c101d04 */
[----:B----4-:R3:W-:Y:S04]  /*6950*/  @P2 STG.E.128 [R36.64], R8 ;  /* 0x0000000824002986 */ /* 0x0107e8000c101d04 */
[----:B------:R3:W-:Y:S01]  /*6960*/  @P0 STG.E.128 [R38.64], R12 ;  /* 0x0000000c26000986 */ /* 0x0007e2000c101d04 */
[----:B--2---:R-:W-:-:S03]  /*6970*/  IMAD.WIDE R2, R0, R45, c[0x0][0x170] ;  /* 0x00005c0000027625 */ /* 0x004fc600078e022d */
[----:B------:R3:W-:Y:S04]  /*6980*/  @P1 STG.E.128 [R40.64], R16 ;  /* 0x0000001028001986 */ /* 0x0007e8000c101d04 */
[----:B-1----:R3:W-:Y:S01]  /*6990*/  @P1 STG.E.128 [R2.64], R28 ;  /* 0x0000001c02001986 */ /* 0x0027e2000c101d04 */
[----:B------:R-:W-:Y:S05]  /*69a0*/  @!P1 EXIT ;  /* 0x000000000000994d */ /* 0x000fea0003800000 */
[----:B---3--:R-:W1:Y:S01]  /*69b0*/  LDS.128 R4, [R43+0x1000] ;  /* 0x001000002b047984 */ /* 0x008e620000000c00 */
[----:B------:R-:W-:-:S05]  /*69c0*/  IADD3 R2, R42, 0x15000, RZ ;  /* 0x000150002a027810 */ /* 0x000fca0007ffe0ff */
[----:B------:R-:W-:-:S05]  /*69d0*/  IMAD.WIDE R2, R2, R45, c[0x0][0x170] ;  /* 0x00005c0002027625 */ /* 0x000fca00078e022d */
[----:B-1----:R-:W-:Y:S01]  /*69e0*/  STG.E.128 [R2.64], R4 ;  /* 0x0000000402007986 */ /* 0x002fe2000c101d04 */
[----:B------:R-:W-:Y:S05]  /*69f0*/  EXIT ;  /* 0x000000000000794d */ /* 0x000fea0003800000 */
.L_x_0:
[----:B------:R-:W-:-:S00]  /*6a00*/  BRA `(.L_x_0) ;  /* 0xfffffff000007947 */ /* 0x000fc0000383ffff */
[----:B------:R-:W-:-:S00]  /*6a10*/  NOP ;  /* 0x0000000000007918 */ /* 0x000fc00000000000 */
        /* <DEDUP_REMOVED lines=14> */
.L_x_1:


//--------------------- .nv.shared.triton_mm      --------------------------
	.section	.nv.shared.triton_mm,"aw",@nobits
	.sectionflags	@""
	.align	16
